// auto-generated by cutlass_sweep.epilogue — config: {"arch": "sm_100", "cluster_m": 2, "cluster_n": 1, "dtype": "bf16", "fusion": "silu", "tile_k": 64, "tile_m": 128, "tile_n": 256}
#include "cutlass/cutlass.h"
#include "cutlass/gemm/collective/collective_builder.hpp"
#include "cutlass/gemm/device/gemm_universal_adapter.h"
#include "cutlass/gemm/kernel/gemm_universal.hpp"
#include "cutlass/epilogue/collective/collective_builder.hpp"
#include "cutlass/epilogue/fusion/operations.hpp"
#include "cutlass/epilogue/thread/activation.h"

using Elem = cutlass::bfloat16_t;
using Acc  = float;
using TileShape    = cute::Shape<cute::_128, cute::_256, cute::_64>;
using ClusterShape = cute::Shape<cute::_2, cute::_1, cute::_1>;
using FusionOp     = cutlass::epilogue::fusion::LinCombEltAct<cutlass::epilogue::thread::SiLu, Elem, Acc>;

using CollectiveEpilogue = typename cutlass::epilogue::collective::CollectiveBuilder<
    cutlass::arch::Sm100, cutlass::arch::OpClassTensorOp,
    TileShape, ClusterShape,
    cutlass::epilogue::collective::EpilogueTileAuto,
    Acc, Acc,
    Elem, cutlass::layout::RowMajor, 128 / cutlass::sizeof_bits<Elem>::value,
    Elem, cutlass::layout::RowMajor, 128 / cutlass::sizeof_bits<Elem>::value,
    cutlass::epilogue::collective::EpilogueScheduleAuto,
    FusionOp
  >::CollectiveOp;

using CollectiveMainloop = typename cutlass::gemm::collective::CollectiveBuilder<
    cutlass::arch::Sm100, cutlass::arch::OpClassTensorOp,
    Elem, cutlass::layout::RowMajor, 128 / cutlass::sizeof_bits<Elem>::value,
    Elem, cutlass::layout::ColumnMajor, 128 / cutlass::sizeof_bits<Elem>::value,
    Acc,
    TileShape, ClusterShape,
    cutlass::gemm::collective::StageCountAutoCarveout<
        static_cast<int>(sizeof(typename CollectiveEpilogue::SharedStorage))>,
    cutlass::gemm::collective::KernelScheduleAuto
  >::CollectiveOp;

using GemmKernel = cutlass::gemm::kernel::GemmUniversal<
    cute::Shape<int,int,int,int>, CollectiveMainloop, CollectiveEpilogue>;
using Gemm = cutlass::gemm::device::GemmUniversalAdapter<GemmKernel>;

auto* _anchor = &cutlass::device_kernel<GemmKernel>;


// ===== COMPILED SASS (sm_100a) =====

	.target	sm_100a

	.elftype	@"ET_EXEC"


//--------------------- .note.nv.tkinfo           --------------------------
	.section	.note.nv.tkinfo,"",@"SHT_NOTE"
	.sectionflags	@"SHF_NOTE_NV_TKINFO"
	.tkinfo
        /*0018*/ 	.word	0x00000002
        /*0030*/ 	.string	""
        /*0030*/ 	.string	"ptxas"
        /*0030*/ 	.string	"Cuda compilation tools, release 13.0, V13.0.88"
        /*0030*/ 	.string	"Build cuda_13.0.r13.0/compiler.36424714_0"
        /*0030*/ 	.string	"-arch sm_100a -m 64 "



//--------------------- .note.nv.cuinfo           --------------------------
	.section	.note.nv.cuinfo,"",@"SHT_NOTE"
	.sectionflags	@"SHF_NOTE_NV_CUINFO"
        /*0018*/ 	.short	0x0002
        /*001a*/ 	.short	0x0064
        /*001c*/ 	.short	0x0082
	.zero		2


//--------------------- .nv.info                  --------------------------
	.section	.nv.info,"",@"SHT_CUDA_INFO"
	.align	4


	//----- nvinfo : EIATTR_REGCOUNT
	.align		4
        /*0000*/ 	.byte	0x04, 0x2f
        /*0002*/ 	.short	(.L_19 - .L_18)
	.align		4
.L_18:
        /*0004*/ 	.word	index@(_ZN7cutlass13device_kernelINS_4gemm6kernel13GemmUniversalIN4cute5tupleIJiiiiEEENS1_10collective13CollectiveMmaINS1_35MainloopSm100TmaUmmaWarpSpecializedILi8ELi2ELi4ENS5_IJNS4_1CILi2EEENSA_ILi1EEESC_EEEEENS5_IJNSA_ILi128EEENSA_ILi256EEENSA_ILi64EEEEEENS_10bfloat16_tENS5_IJlSC_lEEESJ_SK_NS4_8TiledMMAINS4_8MMA_AtomIJNS4_26SM100_MMA_F16BF16_2x1SM_SSISJ_SJ_fLi128ELi256ELNS4_4UMMA5MajorE0ELSP_0ELNSO_7ScaleInE0ELSQ_0EEEEEENS4_6LayoutINS5_IJSC_SC_SC_EEENS5_IJNSA_ILi0EEESV_SV_EEEEENS5_IJNS4_10UnderscoreESY_SY_EEEEENS4_18SM100_TMA_2SM_LOADENS4_14ComposedLayoutINS4_7SwizzleILi3ELi4ELi3EEENS4_18smem_ptr_flag_bitsILi16EEENST_INS5_IJNSA_ILi8EEESH_EEENS5_IJSH_SC_EEEEEEEvNS4_8identityES11_S1B_vS1C_EENS_8epilogue10collective18CollectiveEpilogueINS1E_23Sm100TmaWarpSpecializedILi4ELi2ELi32ELb1ELb0EEEJNS5_IJSH_SG_SH_EEENS5_IJNST_ISH_SC_EENST_INS5_IJNSA_ILi32EEESB_EEENS5_IJSC_SF_EEEEEEEESJ_SK_SJ_SK_NS1E_6fusion15FusionCallbacksIS1I_NS1Q_13LinCombEltActINS1E_6thread4SiLuESJ_fSJ_fLNS_15FloatRoundStyleE2EEES1J_S1P_JEEENS4_5SM1004TMEM4LOAD26SM100_TMEM_LOAD_32dp32b32xENS4_13SM90_TMA_LOADENS12_INS13_ILi2ELi4ELi3EEES16_NST_INS5_IJS17_S1L_EEENS5_IJS1L_SC_EEEEEEENS4_39AutoVectorizingCopyWithAssumedAlignmentILi128EEENS4_14SM90_TMA_STOREES27_S29_S29_EEEvvEEEEvNT_6ParamsE)
        /*0008*/ 	.word	0x000000a2


	//----- nvinfo : EIATTR_FRAME_SIZE
	.align		4
.L_19:
        /*000c*/ 	.byte	0x04, 0x11
        /*000e*/ 	.short	(.L_21 - .L_20)
	.align		4
.L_20:
        /*0010*/ 	.word	index@($__internal_3_$__cuda_sm20_rcp_rn_f32_slowpath)
        /*0014*/ 	.word	0x00000000


	//----- nvinfo : EIATTR_FRAME_SIZE
	.align		4
.L_21:
        /*0018*/ 	.byte	0x04, 0x11
        /*001a*/ 	.short	(.L_23 - .L_22)
	.align		4
.L_22:
        /*001c*/ 	.word	index@($__internal_2_$__cuda_sm10x_tcgen05_guardrail_trap_unallocated_columns_being_dealloced)
        /*0020*/ 	.word	0x00000000


	//----- nvinfo : EIATTR_FRAME_SIZE
	.align		4
.L_23:
        /*0024*/ 	.byte	0x04, 0x11
        /*0026*/ 	.short	(.L_25 - .L_24)
	.align		4
.L_24:
        /*0028*/ 	.word	index@($__internal_1_$__cuda_sm10x_tcgen05_guardrail_trap_phase_invalid_during_alloc)
        /*002c*/ 	.word	0x00000000


	//----- nvinfo : EIATTR_FRAME_SIZE
	.align		4
.L_25:
        /*0030*/ 	.byte	0x04, 0x11
        /*0032*/ 	.short	(.L_27 - .L_26)
	.align		4
.L_26:
        /*0034*/ 	.word	index@($__internal_0_$__cuda_sm10x_tcgen05_guardrail_trap_col_being_dealloced_not_returned_by_alloc)
        /*0038*/ 	.word	0x00000000


	//----- nvinfo : EIATTR_FRAME_SIZE
	.align		4
.L_27:
        /*003c*/ 	.byte	0x04, 0x11
        /*003e*/ 	.short	(.L_29 - .L_28)
	.align		4
.L_28:
        /*0040*/ 	.word	index@(_ZN7cutlass13device_kernelINS_4gemm6kernel13GemmUniversalIN4cute5tupleIJiiiiEEENS1_10collective13CollectiveMmaINS1_35MainloopSm100TmaUmmaWarpSpecializedILi8ELi2ELi4ENS5_IJNS4_1CILi2EEENSA_ILi1EEESC_EEEEENS5_IJNSA_ILi128EEENSA_ILi256EEENSA_ILi64EEEEEENS_10bfloat16_tENS5_IJlSC_lEEESJ_SK_NS4_8TiledMMAINS4_8MMA_AtomIJNS4_26SM100_MMA_F16BF16_2x1SM_SSISJ_SJ_fLi128ELi256ELNS4_4UMMA5MajorE0ELSP_0ELNSO_7ScaleInE0ELSQ_0EEEEEENS4_6LayoutINS5_IJSC_SC_SC_EEENS5_IJNSA_ILi0EEESV_SV_EEEEENS5_IJNS4_10UnderscoreESY_SY_EEEEENS4_18SM100_TMA_2SM_LOADENS4_14ComposedLayoutINS4_7SwizzleILi3ELi4ELi3EEENS4_18smem_ptr_flag_bitsILi16EEENST_INS5_IJNSA_ILi8EEESH_EEENS5_IJSH_SC_EEEEEEEvNS4_8identityES11_S1B_vS1C_EENS_8epilogue10collective18CollectiveEpilogueINS1E_23Sm100TmaWarpSpecializedILi4ELi2ELi32ELb1ELb0EEEJNS5_IJSH_SG_SH_EEENS5_IJNST_ISH_SC_EENST_INS5_IJNSA_ILi32EEESB_EEENS5_IJSC_SF_EEEEEEEESJ_SK_SJ_SK_NS1E_6fusion15FusionCallbacksIS1I_NS1Q_13LinCombEltActINS1E_6thread4SiLuESJ_fSJ_fLNS_15FloatRoundStyleE2EEES1J_S1P_JEEENS4_5SM1004TMEM4LOAD26SM100_TMEM_LOAD_32dp32b32xENS4_13SM90_TMA_LOADENS12_INS13_ILi2ELi4ELi3EEES16_NST_INS5_IJS17_S1L_EEENS5_IJS1L_SC_EEEEEEENS4_39AutoVectorizingCopyWithAssumedAlignmentILi128EEENS4_14SM90_TMA_STOREES27_S29_S29_EEEvvEEEEvNT_6ParamsE)
        /*0044*/ 	.word	0x00000000


	//----- nvinfo : EIATTR_MIN_STACK_SIZE
	.align		4
.L_29:
        /*0048*/ 	.byte	0x04, 0x12
        /*004a*/ 	.short	(.L_31 - .L_30)
	.align		4
.L_30:
        /*004c*/ 	.word	index@(_ZN7cutlass13device_kernelINS_4gemm6kernel13GemmUniversalIN4cute5tupleIJiiiiEEENS1_10collective13CollectiveMmaINS1_35MainloopSm100TmaUmmaWarpSpecializedILi8ELi2ELi4ENS5_IJNS4_1CILi2EEENSA_ILi1EEESC_EEEEENS5_IJNSA_ILi128EEENSA_ILi256EEENSA_ILi64EEEEEENS_10bfloat16_tENS5_IJlSC_lEEESJ_SK_NS4_8TiledMMAINS4_8MMA_AtomIJNS4_26SM100_MMA_F16BF16_2x1SM_SSISJ_SJ_fLi128ELi256ELNS4_4UMMA5MajorE0ELSP_0ELNSO_7ScaleInE0ELSQ_0EEEEEENS4_6LayoutINS5_IJSC_SC_SC_EEENS5_IJNSA_ILi0EEESV_SV_EEEEENS5_IJNS4_10UnderscoreESY_SY_EEEEENS4_18SM100_TMA_2SM_LOADENS4_14ComposedLayoutINS4_7SwizzleILi3ELi4ELi3EEENS4_18smem_ptr_flag_bitsILi16EEENST_INS5_IJNSA_ILi8EEESH_EEENS5_IJSH_SC_EEEEEEEvNS4_8identityES11_S1B_vS1C_EENS_8epilogue10collective18CollectiveEpilogueINS1E_23Sm100TmaWarpSpecializedILi4ELi2ELi32ELb1ELb0EEEJNS5_IJSH_SG_SH_EEENS5_IJNST_ISH_SC_EENST_INS5_IJNSA_ILi32EEESB_EEENS5_IJSC_SF_EEEEEEEESJ_SK_SJ_SK_NS1E_6fusion15FusionCallbacksIS1I_NS1Q_13LinCombEltActINS1E_6thread4SiLuESJ_fSJ_fLNS_15FloatRoundStyleE2EEES1J_S1P_JEEENS4_5SM1004TMEM4LOAD26SM100_TMEM_LOAD_32dp32b32xENS4_13SM90_TMA_LOADENS12_INS13_ILi2ELi4ELi3EEES16_NST_INS5_IJS17_S1L_EEENS5_IJS1L_SC_EEEEEEENS4_39AutoVectorizingCopyWithAssumedAlignmentILi128EEENS4_14SM90_TMA_STOREES27_S29_S29_EEEvvEEEEvNT_6ParamsE)
        /*0050*/ 	.word	0x00000000
.L_31:


//--------------------- .nv.compat                --------------------------
	.section	.nv.compat,"",@"SHT_CUDA_COMPAT_INFO"
	.align	4
        /*0000*/ 	.byte	0x02, 0x09, 0x01, 0x00, 0x02, 0x02, 0x02, 0x00, 0x02, 0x05, 0x05, 0x00, 0x03, 0x07, 0x01, 0x01
        /*0010*/ 	.byte	0x02, 0x03, 0x01, 0x00, 0x02, 0x06, 0x01, 0x00, 0x04, 0x0b, 0x08, 0x00, 0x09, 0x00, 0x00, 0x00
        /*0020*/ 	.byte	0x00, 0x00, 0x00, 0x00


//--------------------- .nv.info._ZN7cutlass13device_kernelINS_4gemm6kernel13GemmUniversalIN4cute5tupleIJiiiiEEENS1_10collective13CollectiveMmaINS1_35MainloopSm100TmaUmmaWarpSpecializedILi8ELi2ELi4ENS5_IJNS4_1CILi2EEENSA_ILi1EEESC_EEEEENS5_IJNSA_ILi128EEENSA_ILi256EEENSA_ILi64EEEEEENS_10bfloat16_tENS5_IJlSC_lEEESJ_SK_NS4_8TiledMMAINS4_8MMA_AtomIJNS4_26SM100_MMA_F16BF16_2x1SM_SSISJ_SJ_fLi128ELi256ELNS4_4UMMA5MajorE0ELSP_0ELNSO_7ScaleInE0ELSQ_0EEEEEENS4_6LayoutINS5_IJSC_SC_SC_EEENS5_IJNSA_ILi0EEESV_SV_EEEEENS5_IJNS4_10UnderscoreESY_SY_EEEEENS4_18SM100_TMA_2SM_LOADENS4_14ComposedLayoutINS4_7SwizzleILi3ELi4ELi3EEENS4_18smem_ptr_flag_bitsILi16EEENST_INS5_IJNSA_ILi8EEESH_EEENS5_IJSH_SC_EEEEEEEvNS4_8identityES11_S1B_vS1C_EENS_8epilogue10collective18CollectiveEpilogueINS1E_23Sm100TmaWarpSpecializedILi4ELi2ELi32ELb1ELb0EEEJNS5_IJSH_SG_SH_EEENS5_IJNST_ISH_SC_EENST_INS5_IJNSA_ILi32EEESB_EEENS5_IJSC_SF_EEEEEEEESJ_SK_SJ_SK_NS1E_6fusion15FusionCallbacksIS1I_NS1Q_13LinCombEltActINS1E_6thread4SiLuESJ_fSJ_fLNS_15FloatRoundStyleE2EEES1J_S1P_JEEENS4_5SM1004TMEM4LOAD26SM100_TMEM_LOAD_32dp32b32xENS4_13SM90_TMA_LOADENS12_INS13_ILi2ELi4ELi3EEES16_NST_INS5_IJS17_S1L_EEENS5_IJS1L_SC_EEEEEEENS4_39AutoVectorizingCopyWithAssumedAlignmentILi128EEENS4_14SM90_TMA_STOREES27_S29_S29_EEEvvEEEEvNT_6ParamsE --------------------------
	.section	.nv.info._ZN7cutlass13device_kernelINS_4gemm6kernel13GemmUniversalIN4cute5tupleIJiiiiEEENS1_10collective13CollectiveMmaINS1_35MainloopSm100TmaUmmaWarpSpecializedILi8ELi2ELi4ENS5_IJNS4_1CILi2EEENSA_ILi1EEESC_EEEEENS5_IJNSA_ILi128EEENSA_ILi256EEENSA_ILi64EEEEEENS_10bfloat16_tENS5_IJlSC_lEEESJ_SK_NS4_8TiledMMAINS4_8MMA_AtomIJNS4_26SM100_MMA_F16BF16_2x1SM_SSISJ_SJ_fLi128ELi256ELNS4_4UMMA5MajorE0ELSP_0ELNSO_7ScaleInE0ELSQ_0EEEEEENS4_6LayoutINS5_IJSC_SC_SC_EEENS5_IJNSA_ILi0EEESV_SV_EEEEENS5_IJNS4_10UnderscoreESY_SY_EEEEENS4_18SM100_TMA_2SM_LOADENS4_14ComposedLayoutINS4_7SwizzleILi3ELi4ELi3EEENS4_18smem_ptr_flag_bitsILi16EEENST_INS5_IJNSA_ILi8EEESH_EEENS5_IJSH_SC_EEEEEEEvNS4_8identityES11_S1B_vS1C_EENS_8epilogue10collective18CollectiveEpilogueINS1E_23Sm100TmaWarpSpecializedILi4ELi2ELi32ELb1ELb0EEEJNS5_IJSH_SG_SH_EEENS5_IJNST_ISH_SC_EENST_INS5_IJNSA_ILi32EEESB_EEENS5_IJSC_SF_EEEEEEEESJ_SK_SJ_SK_NS1E_6fusion15FusionCallbacksIS1I_NS1Q_13LinCombEltActINS1E_6thread4SiLuESJ_fSJ_fLNS_15FloatRoundStyleE2EEES1J_S1P_JEEENS4_5SM1004TMEM4LOAD26SM100_TMEM_LOAD_32dp32b32xENS4_13SM90_TMA_LOADENS12_INS13_ILi2ELi4ELi3EEES16_NST_INS5_IJS17_S1L_EEENS5_IJS1L_SC_EEEEEEENS4_39AutoVectorizingCopyWithAssumedAlignmentILi128EEENS4_14SM90_TMA_STOREES27_S29_S29_EEEvvEEEEvNT_6ParamsE,"",@"SHT_CUDA_INFO"
	.sectionflags	@""
	.align	4


	//----- nvinfo : EIATTR_CUDA_API_VERSION
	.align		4
        /*0000*/ 	.byte	0x04, 0x37
        /*0002*/ 	.short	(.L_33 - .L_32)
.L_32:
        /*0004*/ 	.word	0x00000082


	//----- nvinfo : EIATTR_KPARAM_INFO
	.align		4
.L_33:
        /*0008*/ 	.byte	0x04, 0x17
        /*000a*/ 	.short	(.L_35 - .L_34)
.L_34:
        /*000c*/ 	.word	0x00000000
        /*0010*/ 	.short	0x0000
        /*0012*/ 	.short	0x0000
        /*0014*/ 	.byte	0x00, 0xf0, 0x01, 0x20


	//----- nvinfo : EIATTR_AT_ENTRY_FRAGMENTS
	.align		4
.L_35:
        /*0018*/ 	.byte	0x04, 0x4f
        /*001a*/ 	.short	(.L_37 - .L_36)


	//   ....[0]....
.L_36:
        /*001c*/ 	.word	0x00000007


	//----- nvinfo : EIATTR_RESERVED_SMEM_USED
	.align		4
.L_37:
        /*0020*/ 	.byte	0x01, 0x41
	.zero		2


	//----- nvinfo : EIATTR_SPARSE_MMA_MASK
	.align		4
        /*0024*/ 	.byte	0x03, 0x50
        /*0026*/ 	.short	0x0000


	//----- nvinfo : EIATTR_TCGEN05_2CTA_USED
	.align		4
        /*0028*/ 	.byte	0x01, 0x52
	.zero		2


	//----- nvinfo : EIATTR_MAXREG_COUNT
	.align		4
        /*002c*/ 	.byte	0x03, 0x1b
        /*002e*/ 	.short	0x00ff


	//----- nvinfo : EIATTR_NUM_BARRIERS
	.align		4
        /*0030*/ 	.byte	0x02, 0x4c
        /*0032*/ 	.byte	0x07
	.zero		1


	//----- nvinfo : EIATTR_EXTERNS
	.align		4
        /*0034*/ 	.byte	0x04, 0x0f
        /*0036*/ 	.short	(.L_39 - .L_38)


	//   ....[0]....
	.align		4
.L_38:
        /*0038*/ 	.word	index@(__assertfail)


	//----- nvinfo : EIATTR_MERCURY_ISA_VERSION
	.align		4
.L_39:
        /*003c*/ 	.byte	0x03, 0x5f
        /*003e*/ 	.short	0x0101


	//----- nvinfo : EIATTR_INT_WARP_WIDE_INSTR_OFFSETS
	.align		4
        /*0040*/ 	.byte	0x04, 0x31
        /*0042*/ 	.short	(.L_41 - .L_40)


	//   ....[0]....
.L_40:
        /*0044*/ 	.word	0x00000d60


	//   ....[1]....
        /*0048*/ 	.word	0x00000e00


	//   ....[2]....
        /*004c*/ 	.word	0x00002150


	//   ....[3]....
        /*0050*/ 	.word	0x00004260


	//   ....[4]....
        /*0054*/ 	.word	0x00004290


	//   ....[5]....
        /*0058*/ 	.word	0x000042e0


	//   ....[6]....
        /*005c*/ 	.word	0x00004c00


	//   ....[7]....
        /*0060*/ 	.word	0x00004c20


	//   ....[8]....
        /*0064*/ 	.word	0x00004d00


	//   ....[9]....
        /*0068*/ 	.word	0x00004dc0


	//   ....[10]....
        /*006c*/ 	.word	0x00004de0


	//   ....[11]....
        /*0070*/ 	.word	0x00004eb0


	//   ....[12]....
        /*0074*/ 	.word	0x00004fa0


	//   ....[13]....
        /*0078*/ 	.word	0x00004fc0


	//   ....[14]....
        /*007c*/ 	.word	0x000050c0


	//   ....[15]....
        /*0080*/ 	.word	0x00005270


	//   ....[16]....
        /*0084*/ 	.word	0x00005280


	//   ....[17]....
        /*0088*/ 	.word	0x00005410


	//   ....[18]....
        /*008c*/ 	.word	0x00006380


	//----- nvinfo : EIATTR_COOP_GROUP_MASK_REGIDS
	.align		4
.L_41:
        /*0090*/ 	.byte	0x04, 0x29
        /*0092*/ 	.short	(.L_43 - .L_42)


	//   ....[0]....
.L_42:
        /*0094*/ 	.word	0xffffffff


	//   ....[1]....
        /*0098*/ 	.word	0xffffffff


	//   ....[2]....
        /*009c*/ 	.word	0xffffffff


	//   ....[3]....
        /*00a0*/ 	.word	0xffffffff


	//   ....[4]....
        /*00a4*/ 	.word	0xffffffff


	//   ....[5]....
        /*00a8*/ 	.word	0xffffffff


	//   ....[6]....
        /*00ac*/ 	.word	0xffffffff


	//   ....[7]....
        /*00b0*/ 	.word	0xffffffff


	//   ....[8]....
        /*00b4*/ 	.word	0xffffffff


	//   ....[9]....
        /*00b8*/ 	.word	0xffffffff


	//   ....[10]....
        /*00bc*/ 	.word	0xffffffff


	//   ....[11]....
        /*00c0*/ 	.word	0xffffffff


	//   ....[12]....
        /*00c4*/ 	.word	0xffffffff


	//   ....[13]....
        /*00c8*/ 	.word	0xffffffff


	//----- nvinfo : EIATTR_COOP_GROUP_INSTR_OFFSETS
	.align		4
.L_43:
        /*00cc*/ 	.byte	0x04, 0x28
        /*00ce*/ 	.short	(.L_45 - .L_44)


	//   ....[0]....
.L_44:
        /*00d0*/ 	.word	0x000000c0


	//   ....[1]....
        /*00d4*/ 	.word	0x000004d0


	//   ....[2]....
        /*00d8*/ 	.word	0x000006d0


	//   ....[3]....
        /*00dc*/ 	.word	0x00000860


	//   ....[4]....
        /*00e0*/ 	.word	0x00000950


	//   ....[5]....
        /*00e4*/ 	.word	0x00000ab0


	//   ....[6]....
        /*00e8*/ 	.word	0x00000c40


	//   ....[7]....
        /*00ec*/ 	.word	0x00000e80


	//   ....[8]....
        /*00f0*/ 	.word	0x00002030


	//   ....[9]....
        /*00f4*/ 	.word	0x00003050


	//   ....[10]....
        /*00f8*/ 	.word	0x00003520


	//   ....[11]....
        /*00fc*/ 	.word	0x00003550


	//   ....[12]....
        /*0100*/ 	.word	0x00004170


	//   ....[13]....
        /*0104*/ 	.word	0x00004380


	//----- nvinfo : EIATTR_VRC_CTA_INIT_COUNT
	.align		4
.L_45:
        /*0108*/ 	.byte	0x02, 0x4a
        /*010a*/ 	.byte	0x80
	.zero		1


	//----- nvinfo : EIATTR_SYSCALL_OFFSETS
	.align		4
        /*010c*/ 	.byte	0x04, 0x46
        /*010e*/ 	.short	(.L_47 - .L_46)


	//   ....[0]....
.L_46:
        /*0110*/ 	.word	0x00005e60


	//   ....[1]....
        /*0114*/ 	.word	0x00005f50


	//   ....[2]....
        /*0118*/ 	.word	0x00006890


	//----- nvinfo : EIATTR_MBARRIER_INSTR_OFFSETS
	.align		4
.L_47:
        /*011c*/ 	.byte	0x04, 0x39
        /*011e*/ 	.short	(.L_49 - .L_48)


	//   ....[0]....
.L_48:
        /*0120*/ 	.word	0x000005c0
        /*0124*/ 	.word	0x000000ff
        /*0128*/ 	.word	0x00000000
        /*012c*/ 	.short	0x0100
        /*012e*/ 	.byte	0x08
	.zero		1


	//   ....[1]....
        /*0130*/ 	.word	0x000005d0
        /*0134*/ 	.word	0x000000ff
        /*0138*/ 	.word	0x00000040
        /*013c*/ 	.short	0x0100
        /*013e*/ 	.byte	0x08
	.zero		1


	//   ....[2]....
        /*0140*/ 	.word	0x000005e0
        /*0144*/ 	.word	0x000000ff
        /*0148*/ 	.word	0x00000008
        /*014c*/ 	.short	0x0100
        /*014e*/ 	.byte	0x08
	.zero		1


	//   ....[3]....
        /*0150*/ 	.word	0x000005f0
        /*0154*/ 	.word	0x000000ff
        /*0158*/ 	.word	0x00000048
        /*015c*/ 	.short	0x0100
        /*015e*/ 	.byte	0x08
	.zero		1


	//   ....[4]....
        /*0160*/ 	.word	0x00000600
        /*0164*/ 	.word	0x000000ff
        /*0168*/ 	.word	0x00000010
        /*016c*/ 	.short	0x0100
        /*016e*/ 	.byte	0x08
	.zero		1


	//   ....[5]....
        /*0170*/ 	.word	0x00000610
        /*0174*/ 	.word	0x000000ff
        /*0178*/ 	.word	0x00000050
        /*017c*/ 	.short	0x0100
        /*017e*/ 	.byte	0x08
	.zero		1


	//   ....[6]....
        /*0180*/ 	.word	0x00000620
        /*0184*/ 	.word	0x000000ff
        /*0188*/ 	.word	0x00000018
        /*018c*/ 	.short	0x0100
        /*018e*/ 	.byte	0x08
	.zero		1


	//   ....[7]....
        /*0190*/ 	.word	0x00000630
        /*0194*/ 	.word	0x000000ff
        /*0198*/ 	.word	0x00000058
        /*019c*/ 	.short	0x0100
        /*019e*/ 	.byte	0x08
	.zero		1


	//   ....[8]....
        /*01a0*/ 	.word	0x00000640
        /*01a4*/ 	.word	0x000000ff
        /*01a8*/ 	.word	0x00000020
        /*01ac*/ 	.short	0x0100
        /*01ae*/ 	.byte	0x08
	.zero		1


	//   ....[9]....
        /*01b0*/ 	.word	0x00000650
        /*01b4*/ 	.word	0x000000ff
        /*01b8*/ 	.word	0x00000060
        /*01bc*/ 	.short	0x0100
        /*01be*/ 	.byte	0x08
	.zero		1


	//   ....[10]....
        /*01c0*/ 	.word	0x00000660
        /*01c4*/ 	.word	0x000000ff
        /*01c8*/ 	.word	0x00000028
        /*01cc*/ 	.short	0x0100
        /*01ce*/ 	.byte	0x08
	.zero		1


	//   ....[11]....
        /*01d0*/ 	.word	0x00000670
        /*01d4*/ 	.word	0x000000ff
        /*01d8*/ 	.word	0x00000068
        /*01dc*/ 	.short	0x0100
        /*01de*/ 	.byte	0x08
	.zero		1


	//   ....[12]....
        /*01e0*/ 	.word	0x00000680
        /*01e4*/ 	.word	0x000000ff
        /*01e8*/ 	.word	0x00000030
        /*01ec*/ 	.short	0x0100
        /*01ee*/ 	.byte	0x08
	.zero		1


	//   ....[13]....
        /*01f0*/ 	.word	0x00000690
        /*01f4*/ 	.word	0x000000ff
        /*01f8*/ 	.word	0x00000070
        /*01fc*/ 	.short	0x0100
        /*01fe*/ 	.byte	0x08
	.zero		1


	//   ....[14]....
        /*0200*/ 	.word	0x000006a0
        /*0204*/ 	.word	0x000000ff
        /*0208*/ 	.word	0x00000038
        /*020c*/ 	.short	0x0100
        /*020e*/ 	.byte	0x08
	.zero		1


	//   ....[15]....
        /*0210*/ 	.word	0x000006b0
        /*0214*/ 	.word	0x000000ff
        /*0218*/ 	.word	0x00000078
        /*021c*/ 	.short	0x0100
        /*021e*/ 	.byte	0x08
	.zero		1


	//   ....[16]....
        /*0220*/ 	.word	0x000007d0
        /*0224*/ 	.word	0x000000ff
        /*0228*/ 	.word	0x00000080
        /*022c*/ 	.short	0x0100
        /*022e*/ 	.byte	0x09
	.zero		1


	//   ....[17]....
        /*0230*/ 	.word	0x000007e0
        /*0234*/ 	.word	0x000000ff
        /*0238*/ 	.word	0x000000a0
        /*023c*/ 	.short	0x0100
        /*023e*/ 	.byte	0x09
	.zero		1


	//   ....[18]....
        /*0240*/ 	.word	0x000007f0
        /*0244*/ 	.word	0x000000ff
        /*0248*/ 	.word	0x00000088
        /*024c*/ 	.short	0x0100
        /*024e*/ 	.byte	0x09
	.zero		1


	//   ....[19]....
        /*0250*/ 	.word	0x00000800
        /*0254*/ 	.word	0x000000ff
        /*0258*/ 	.word	0x000000a8
        /*025c*/ 	.short	0x0100
        /*025e*/ 	.byte	0x09
	.zero		1


	//   ....[20]....
        /*0260*/ 	.word	0x00000810
        /*0264*/ 	.word	0x000000ff
        /*0268*/ 	.word	0x00000090
        /*026c*/ 	.short	0x0100
        /*026e*/ 	.byte	0x09
	.zero		1


	//   ....[21]....
        /*0270*/ 	.word	0x00000820
        /*0274*/ 	.word	0x000000ff
        /*0278*/ 	.word	0x000000b0
        /*027c*/ 	.short	0x0100
        /*027e*/ 	.byte	0x09
	.zero		1


	//   ....[22]....
        /*0280*/ 	.word	0x00000830
        /*0284*/ 	.word	0x000000ff
        /*0288*/ 	.word	0x00000098
        /*028c*/ 	.short	0x0100
        /*028e*/ 	.byte	0x09
	.zero		1


	//   ....[23]....
        /*0290*/ 	.word	0x00000840
        /*0294*/ 	.word	0x000000ff
        /*0298*/ 	.word	0x000000b8
        /*029c*/ 	.short	0x0100
        /*029e*/ 	.byte	0x09
	.zero		1


	//   ....[24]....
        /*02a0*/ 	.word	0x00000920
        /*02a4*/ 	.word	0x000000ff
        /*02a8*/ 	.word	0x000000c0
        /*02ac*/ 	.short	0x0100
        /*02ae*/ 	.byte	0x08
	.zero		1


	//   ....[25]....
        /*02b0*/ 	.word	0x00000930
        /*02b4*/ 	.word	0x000000ff
        /*02b8*/ 	.word	0x000000c8
        /*02bc*/ 	.short	0x0100
        /*02be*/ 	.byte	0x08
	.zero		1


	//   ....[26]....
        /*02c0*/ 	.word	0x00000a60
        /*02c4*/ 	.word	0x000000ff
        /*02c8*/ 	.word	0x000000d0
        /*02cc*/ 	.short	0x0100
        /*02ce*/ 	.byte	0x08
	.zero		1


	//   ....[27]....
        /*02d0*/ 	.word	0x00000a70
        /*02d4*/ 	.word	0x000000ff
        /*02d8*/ 	.word	0x000000e0
        /*02dc*/ 	.short	0x0100
        /*02de*/ 	.byte	0x08
	.zero		1


	//   ....[28]....
        /*02e0*/ 	.word	0x00000a80
        /*02e4*/ 	.word	0x000000ff
        /*02e8*/ 	.word	0x000000d8
        /*02ec*/ 	.short	0x0100
        /*02ee*/ 	.byte	0x08
	.zero		1


	//   ....[29]....
        /*02f0*/ 	.word	0x00000a90
        /*02f4*/ 	.word	0x000000ff
        /*02f8*/ 	.word	0x000000e8
        /*02fc*/ 	.short	0x0100
        /*02fe*/ 	.byte	0x08
	.zero		1


	//   ....[30]....
        /*0300*/ 	.word	0x00000bb0
        /*0304*/ 	.word	0x000000ff
        /*0308*/ 	.word	0x000000f0
        /*030c*/ 	.short	0x0100
        /*030e*/ 	.byte	0x09
	.zero		1


	//   ....[31]....
        /*0310*/ 	.word	0x00000bc0
        /*0314*/ 	.word	0x000000ff
        /*0318*/ 	.word	0x00000110
        /*031c*/ 	.short	0x0100
        /*031e*/ 	.byte	0x09
	.zero		1


	//   ....[32]....
        /*0320*/ 	.word	0x00000bd0
        /*0324*/ 	.word	0x000000ff
        /*0328*/ 	.word	0x000000f8
        /*032c*/ 	.short	0x0100
        /*032e*/ 	.byte	0x09
	.zero		1


	//   ....[33]....
        /*0330*/ 	.word	0x00000be0
        /*0334*/ 	.word	0x000000ff
        /*0338*/ 	.word	0x00000118
        /*033c*/ 	.short	0x0100
        /*033e*/ 	.byte	0x09
	.zero		1


	//   ....[34]....
        /*0340*/ 	.word	0x00000bf0
        /*0344*/ 	.word	0x000000ff
        /*0348*/ 	.word	0x00000100
        /*034c*/ 	.short	0x0100
        /*034e*/ 	.byte	0x09
	.zero		1


	//   ....[35]....
        /*0350*/ 	.word	0x00000c00
        /*0354*/ 	.word	0x000000ff
        /*0358*/ 	.word	0x00000120
        /*035c*/ 	.short	0x0100
        /*035e*/ 	.byte	0x09
	.zero		1


	//   ....[36]....
        /*0360*/ 	.word	0x00000c10
        /*0364*/ 	.word	0x000000ff
        /*0368*/ 	.word	0x00000108
        /*036c*/ 	.short	0x0100
        /*036e*/ 	.byte	0x09
	.zero		1


	//   ....[37]....
        /*0370*/ 	.word	0x00000c20
        /*0374*/ 	.word	0x000000ff
        /*0378*/ 	.word	0x00000128
        /*037c*/ 	.short	0x0100
        /*037e*/ 	.byte	0x09
	.zero		1


	//   ....[38]....
        /*0380*/ 	.word	0x00000d10
        /*0384*/ 	.word	0x000000ff
        /*0388*/ 	.word	0x00000130
        /*038c*/ 	.short	0x0100
        /*038e*/ 	.byte	0x08
	.zero		1


	//   ....[39]....
        /*0390*/ 	.word	0x00000d20
        /*0394*/ 	.word	0x000000ff
        /*0398*/ 	.word	0x00000140
        /*039c*/ 	.short	0x0100
        /*039e*/ 	.byte	0x08
	.zero		1


	//   ....[40]....
        /*03a0*/ 	.word	0x00000d30
        /*03a4*/ 	.word	0x000000ff
        /*03a8*/ 	.word	0x00000138
        /*03ac*/ 	.short	0x0100
        /*03ae*/ 	.byte	0x08
	.zero		1


	//   ....[41]....
        /*03b0*/ 	.word	0x00000d40
        /*03b4*/ 	.word	0x000000ff
        /*03b8*/ 	.word	0x00000148
        /*03bc*/ 	.short	0x0100
        /*03be*/ 	.byte	0x08
	.zero		1


	//   ....[42]....
        /*03c0*/ 	.word	0x00000e30
        /*03c4*/ 	.word	0x000000ff
        /*03c8*/ 	.word	0x00000150
        /*03cc*/ 	.short	0x0100
        /*03ce*/ 	.byte	0x07
	.zero		1


	//   ....[43]....
        /*03d0*/ 	.word	0x00001820
        /*03d4*/ 	.word	0x00000002
        /*03d8*/ 	.word	0x00000140
        /*03dc*/ 	.short	0x010a
        /*03de*/ 	.byte	0xff
	.zero		1


	//   ....[44]....
        /*03e0*/ 	.word	0x00001850
        /*03e4*/ 	.word	0x00000002
        /*03e8*/ 	.word	0x00000130
        /*03ec*/ 	.short	0x0101
        /*03ee*/ 	.byte	0xff
	.zero		1


	//   ....[45]....
        /*03f0*/ 	.word	0x00001920
        /*03f4*/ 	.word	0x000000ff
        /*03f8*/ 	.word	0x00000040
        /*03fc*/ 	.short	0x010a
        /*03fe*/ 	.byte	0x08
	.zero		1


	//   ....[46]....
        /*0400*/ 	.word	0x00001a20
        /*0404*/ 	.word	0x000000ff
        /*0408*/ 	.word	0x00000040
        /*040c*/ 	.short	0x010a
        /*040e*/ 	.byte	0x21
	.zero		1


	//   ....[47]....
        /*0410*/ 	.word	0x00001bd0
        /*0414*/ 	.word	0x000000ff
        /*0418*/ 	.word	0x00000040
        /*041c*/ 	.short	0x010a
        /*041e*/ 	.byte	0x08
	.zero		1


	//   ....[48]....
        /*0420*/ 	.word	0x00001cf0
        /*0424*/ 	.word	0x000000ff
        /*0428*/ 	.word	0x000000c8
        /*042c*/ 	.short	0x0101
        /*042e*/ 	.byte	0x06
	.zero		1


	//   ....[49]....
        /*0430*/ 	.word	0x00001d00
        /*0434*/ 	.word	0x000000ff
        /*0438*/ 	.word	0x00000040
        /*043c*/ 	.short	0x010a
        /*043e*/ 	.byte	0x08
	.zero		1


	//   ....[50]....
        /*0440*/ 	.word	0x00001d80
        /*0444*/ 	.word	0x000000ff
        /*0448*/ 	.word	0x00000040
        /*044c*/ 	.short	0x010a
        /*044e*/ 	.byte	0x11
	.zero		1


	//   ....[51]....
        /*0450*/ 	.word	0x00001f10
        /*0454*/ 	.word	0x000000ff
        /*0458*/ 	.word	0x00000040
        /*045c*/ 	.short	0x010a
        /*045e*/ 	.byte	0x08
	.zero		1


	//   ....[52]....
        /*0460*/ 	.word	0x00002060
        /*0464*/ 	.word	0x00000002
        /*0468*/ 	.word	0x000000d0
        /*046c*/ 	.short	0x010a
        /*046e*/ 	.byte	0xff
	.zero		1


	//   ....[53]....
        /*0470*/ 	.word	0x00002120
        /*0474*/ 	.word	0x00000002
        /*0478*/ 	.word	0x00000000
        /*047c*/ 	.short	0x0101
        /*047e*/ 	.byte	0xff
	.zero		1


	//   ....[54]....
        /*0480*/ 	.word	0x00002680
        /*0484*/ 	.word	0x000000ff
        /*0488*/ 	.word	0x00000000
        /*048c*/ 	.short	0x010a
        /*048e*/ 	.byte	0x04
	.zero		1


	//   ....[55]....
        /*0490*/ 	.word	0x00002710
        /*0494*/ 	.word	0x000000ff
        /*0498*/ 	.word	0x00000000
        /*049c*/ 	.short	0x010a
        /*049e*/ 	.byte	0x04
	.zero		1


	//   ....[56]....
        /*04a0*/ 	.word	0x000027a0
        /*04a4*/ 	.word	0x000000ff
        /*04a8*/ 	.word	0x00000000
        /*04ac*/ 	.short	0x010a
        /*04ae*/ 	.byte	0x04
	.zero		1


	//   ....[57]....
        /*04b0*/ 	.word	0x00002830
        /*04b4*/ 	.word	0x000000ff
        /*04b8*/ 	.word	0x00000000
        /*04bc*/ 	.short	0x010a
        /*04be*/ 	.byte	0x04
	.zero		1


	//   ....[58]....
        /*04c0*/ 	.word	0x000028c0
        /*04c4*/ 	.word	0x000000ff
        /*04c8*/ 	.word	0x00000000
        /*04cc*/ 	.short	0x010a
        /*04ce*/ 	.byte	0x04
	.zero		1


	//   ....[59]....
        /*04d0*/ 	.word	0x00002950
        /*04d4*/ 	.word	0x000000ff
        /*04d8*/ 	.word	0x00000000
        /*04dc*/ 	.short	0x010a
        /*04de*/ 	.byte	0x04
	.zero		1


	//   ....[60]....
        /*04e0*/ 	.word	0x000029e0
        /*04e4*/ 	.word	0x000000ff
        /*04e8*/ 	.word	0x00000000
        /*04ec*/ 	.short	0x010a
        /*04ee*/ 	.byte	0x04
	.zero		1


	//   ....[61]....
        /*04f0*/ 	.word	0x00002a80
        /*04f4*/ 	.word	0x00000000
        /*04f8*/ 	.word	0x00000000
        /*04fc*/ 	.short	0x010a
        /*04fe*/ 	.byte	0xff
	.zero		1


	//   ....[62]....
        /*0500*/ 	.word	0x00002bb0
        /*0504*/ 	.word	0x00000000
        /*0508*/ 	.word	0x00000130
        /*050c*/ 	.short	0x010a
        /*050e*/ 	.byte	0xff
	.zero		1


	//   ....[63]....
        /*0510*/ 	.word	0x00002c20
        /*0514*/ 	.word	0x00000000
        /*0518*/ 	.word	0x00000000
        /*051c*/ 	.short	0x0101
        /*051e*/ 	.byte	0xff
	.zero		1


	//   ....[64]....
        /*0520*/ 	.word	0x00002c40
        /*0524*/ 	.word	0x000000ff
        /*0528*/ 	.word	0x000000e0
        /*052c*/ 	.short	0x010a
        /*052e*/ 	.byte	0x05
	.zero		1


	//   ....[65]....
        /*0530*/ 	.word	0x00002d60
        /*0534*/ 	.word	0x00000000
        /*0538*/ 	.word	0x000000d0
        /*053c*/ 	.short	0x010a
        /*053e*/ 	.byte	0xff
	.zero		1


	//   ....[66]....
        /*0540*/ 	.word	0x00002e60
        /*0544*/ 	.word	0x00000000
        /*0548*/ 	.word	0x00000000
        /*054c*/ 	.short	0x0101
        /*054e*/ 	.byte	0xff
	.zero		1


	//   ....[67]....
        /*0550*/ 	.word	0x00002ef0
        /*0554*/ 	.word	0x000000ff
        /*0558*/ 	.word	0x000000e0
        /*055c*/ 	.short	0x0106
        /*055e*/ 	.byte	0x05
	.zero		1


	//   ....[68]....
        /*0560*/ 	.word	0x00002f10
        /*0564*/ 	.word	0x000000ff
        /*0568*/ 	.word	0x000000e0
        /*056c*/ 	.short	0x010a
        /*056e*/ 	.byte	0x05
	.zero		1


	//   ....[69]....
        /*0570*/ 	.word	0x00002fa0
        /*0574*/ 	.word	0x000000ff
        /*0578*/ 	.word	0x000000e0
        /*057c*/ 	.short	0x0106
        /*057e*/ 	.byte	0x04
	.zero		1


	//   ....[70]....
        /*0580*/ 	.word	0x00002fe0
        /*0584*/ 	.word	0x00000000
        /*0588*/ 	.word	0x000000e0
        /*058c*/ 	.short	0x010a
        /*058e*/ 	.byte	0xff
	.zero		1


	//   ....[71]....
        /*0590*/ 	.word	0x00003220
        /*0594*/ 	.word	0x000000ff
        /*0598*/ 	.word	0x00000008
        /*059c*/ 	.short	0x010a
        /*059e*/ 	.byte	0x06
	.zero		1


	//   ....[72]....
        /*05a0*/ 	.word	0x00003240
        /*05a4*/ 	.word	0x000000ff
        /*05a8*/ 	.word	0x00000008
        /*05ac*/ 	.short	0x010a
        /*05ae*/ 	.byte	0x06
	.zero		1


	//   ....[73]....
        /*05b0*/ 	.word	0x000033d0
        /*05b4*/ 	.word	0x000000ff
        /*05b8*/ 	.word	0x00000008
        /*05bc*/ 	.short	0x010a
        /*05be*/ 	.byte	0x06
	.zero		1


	//   ....[74]....
        /*05c0*/ 	.word	0x000033f0
        /*05c4*/ 	.word	0x000000ff
        /*05c8*/ 	.word	0x00000008
        /*05cc*/ 	.short	0x010a
        /*05ce*/ 	.byte	0x06
	.zero		1


	//   ....[75]....
        /*05d0*/ 	.word	0x000034b0
        /*05d4*/ 	.word	0x000000ff
        /*05d8*/ 	.word	0x00000000
        /*05dc*/ 	.short	0x0101
        /*05de*/ 	.byte	0x07
	.zero		1


	//   ....[76]....
        /*05e0*/ 	.word	0x000037f0
        /*05e4*/ 	.word	0x00000000
        /*05e8*/ 	.word	0x000000d0
        /*05ec*/ 	.short	0x010a
        /*05ee*/ 	.byte	0xff
	.zero		1


	//   ....[77]....
        /*05f0*/ 	.word	0x000038b0
        /*05f4*/ 	.word	0x00000000
        /*05f8*/ 	.word	0x00000000
        /*05fc*/ 	.short	0x0101
        /*05fe*/ 	.byte	0xff
	.zero		1


	//   ....[78]....
        /*0600*/ 	.word	0x00003970
        /*0604*/ 	.word	0x000000ff
        /*0608*/ 	.word	0x00000000
        /*060c*/ 	.short	0x010a
        /*060e*/ 	.byte	0x08
	.zero		1


	//   ....[79]....
        /*0610*/ 	.word	0x00003980
        /*0614*/ 	.word	0x000000ff
        /*0618*/ 	.word	0x00000110
        /*061c*/ 	.short	0x010a
        /*061e*/ 	.byte	0x09
	.zero		1


	//   ....[80]....
        /*0620*/ 	.word	0x00003a30
        /*0624*/ 	.word	0x000000ff
        /*0628*/ 	.word	0x00000000
        /*062c*/ 	.short	0x010a
        /*062e*/ 	.byte	0x08
	.zero		1


	//   ....[81]....
        /*0630*/ 	.word	0x00003b60
        /*0634*/ 	.word	0x000000ff
        /*0638*/ 	.word	0x00000000
        /*063c*/ 	.short	0x010a
        /*063e*/ 	.byte	0x1e
	.zero		1


	//   ....[82]....
        /*0640*/ 	.word	0x00003e60
        /*0644*/ 	.word	0x000000ff
        /*0648*/ 	.word	0x00000000
        /*064c*/ 	.short	0x010a
        /*064e*/ 	.byte	0x08
	.zero		1


	//   ....[83]....
        /*0650*/ 	.word	0x00003ef0
        /*0654*/ 	.word	0x000000ff
        /*0658*/ 	.word	0x00000000
        /*065c*/ 	.short	0x010a
        /*065e*/ 	.byte	0x08
	.zero		1


	//   ....[84]....
        /*0660*/ 	.word	0x00003f80
        /*0664*/ 	.word	0x000000ff
        /*0668*/ 	.word	0x00000000
        /*066c*/ 	.short	0x010a
        /*066e*/ 	.byte	0x08
	.zero		1


	//   ....[85]....
        /*0670*/ 	.word	0x00004020
        /*0674*/ 	.word	0x00000000
        /*0678*/ 	.word	0x00000000
        /*067c*/ 	.short	0x010a
        /*067e*/ 	.byte	0xff
	.zero		1


	//   ....[86]....
        /*0680*/ 	.word	0x00004060
        /*0684*/ 	.word	0x00000000
        /*0688*/ 	.word	0x00000000
        /*068c*/ 	.short	0x010a
        /*068e*/ 	.byte	0xff
	.zero		1


	//   ....[87]....
        /*0690*/ 	.word	0x000040d0
        /*0694*/ 	.word	0x000000ff
        /*0698*/ 	.word	0x00000000
        /*069c*/ 	.short	0x0101
        /*069e*/ 	.byte	0x05
	.zero		1


	//   ....[88]....
        /*06a0*/ 	.word	0x00004110
        /*06a4*/ 	.word	0x000000ff
        /*06a8*/ 	.word	0x00000150
        /*06ac*/ 	.short	0x010a
        /*06ae*/ 	.byte	0x07
	.zero		1


	//   ....[89]....
        /*06b0*/ 	.word	0x00004160
        /*06b4*/ 	.word	0x000000ff
        /*06b8*/ 	.word	0x00000000
        /*06bc*/ 	.short	0x0101
        /*06be*/ 	.byte	0x05
	.zero		1


	//   ....[90]....
        /*06c0*/ 	.word	0x000045b0
        /*06c4*/ 	.word	0x00000000
        /*06c8*/ 	.word	0x000000d0
        /*06cc*/ 	.short	0x010a
        /*06ce*/ 	.byte	0xff
	.zero		1


	//   ....[91]....
        /*06d0*/ 	.word	0x00004670
        /*06d4*/ 	.word	0x00000000
        /*06d8*/ 	.word	0x00000000
        /*06dc*/ 	.short	0x0101
        /*06de*/ 	.byte	0xff
	.zero		1


	//   ....[92]....
        /*06e0*/ 	.word	0x00004990
        /*06e4*/ 	.word	0x000000ff
        /*06e8*/ 	.word	0x000000c8
        /*06ec*/ 	.short	0x010a
        /*06ee*/ 	.byte	0x07
	.zero		1


	//   ....[93]....
        /*06f0*/ 	.word	0x00004b80
        /*06f4*/ 	.word	0x000000ff
        /*06f8*/ 	.word	0x000000a0
        /*06fc*/ 	.short	0x010a
        /*06fe*/ 	.byte	0x07
	.zero		1


	//   ....[94]....
        /*0700*/ 	.word	0x00004d70
        /*0704*/ 	.word	0x000000ff
        /*0708*/ 	.word	0x00000080
        /*070c*/ 	.short	0x010b
        /*070e*/ 	.byte	0x07
	.zero		1


	//   ....[95]....
        /*0710*/ 	.word	0x00004d80
        /*0714*/ 	.word	0x000000ff
        /*0718*/ 	.word	0x00000000
        /*071c*/ 	.short	0x0101
        /*071e*/ 	.byte	0x0e
	.zero		1


	//   ....[96]....
        /*0720*/ 	.word	0x00004d90
        /*0724*/ 	.word	0x000000ff
        /*0728*/ 	.word	0x000000a8
        /*072c*/ 	.short	0x010a
        /*072e*/ 	.byte	0x07
	.zero		1


	//   ....[97]....
        /*0730*/ 	.word	0x00004f40
        /*0734*/ 	.word	0x000000ff
        /*0738*/ 	.word	0x00000088
        /*073c*/ 	.short	0x010b
        /*073e*/ 	.byte	0x07
	.zero		1


	//   ....[98]....
        /*0740*/ 	.word	0x00004f50
        /*0744*/ 	.word	0x000000ff
        /*0748*/ 	.word	0x00000000
        /*074c*/ 	.short	0x0101
        /*074e*/ 	.byte	0x0e
	.zero		1


	//   ....[99]....
        /*0750*/ 	.word	0x00004f60
        /*0754*/ 	.word	0x000000ff
        /*0758*/ 	.word	0x000000b0
        /*075c*/ 	.short	0x010a
        /*075e*/ 	.byte	0x07
	.zero		1


	//   ....[100]....
        /*0760*/ 	.word	0x00005150
        /*0764*/ 	.word	0x000000ff
        /*0768*/ 	.word	0x00000090
        /*076c*/ 	.short	0x010b
        /*076e*/ 	.byte	0x07
	.zero		1


	//   ....[101]....
        /*0770*/ 	.word	0x000051c0
        /*0774*/ 	.word	0x000000ff
        /*0778*/ 	.word	0x00000000
        /*077c*/ 	.short	0x0101
        /*077e*/ 	.byte	0x0e
	.zero		1


	//   ....[102]....
        /*0780*/ 	.word	0x000051d0
        /*0784*/ 	.word	0x000000ff
        /*0788*/ 	.word	0x000000b8
        /*078c*/ 	.short	0x010a
        /*078e*/ 	.byte	0x07
	.zero		1


	//   ....[103]....
        /*0790*/ 	.word	0x00005470
        /*0794*/ 	.word	0x000000ff
        /*0798*/ 	.word	0x00000098
        /*079c*/ 	.short	0x010b
        /*079e*/ 	.byte	0x07
	.zero		1


	//   ....[104]....
        /*07a0*/ 	.word	0x00005490
        /*07a4*/ 	.word	0x000000ff
        /*07a8*/ 	.word	0x00000000
        /*07ac*/ 	.short	0x0101
        /*07ae*/ 	.byte	0x0d
	.zero		1


	//   ....[105]....
        /*07b0*/ 	.word	0x000054c0
        /*07b4*/ 	.word	0x000000ff
        /*07b8*/ 	.word	0x000000a0
        /*07bc*/ 	.short	0x010a
        /*07be*/ 	.byte	0x07
	.zero		1


	//   ....[106]....
        /*07c0*/ 	.word	0x000054e0
        /*07c4*/ 	.word	0x000000ff
        /*07c8*/ 	.word	0x000000a8
        /*07cc*/ 	.short	0x010a
        /*07ce*/ 	.byte	0x07
	.zero		1


	//   ....[107]....
        /*07d0*/ 	.word	0x00005500
        /*07d4*/ 	.word	0x000000ff
        /*07d8*/ 	.word	0x000000b0
        /*07dc*/ 	.short	0x010a
        /*07de*/ 	.byte	0x07
	.zero		1


	//   ....[108]....
        /*07e0*/ 	.word	0x00005540
        /*07e4*/ 	.word	0x00000000
        /*07e8*/ 	.word	0x000000b8
        /*07ec*/ 	.short	0x010a
        /*07ee*/ 	.byte	0xff
	.zero		1


	//   ....[109]....
        /*07f0*/ 	.word	0x00005800
        /*07f4*/ 	.word	0x00000000
        /*07f8*/ 	.word	0x000000d0
        /*07fc*/ 	.short	0x010a
        /*07fe*/ 	.byte	0xff
	.zero		1


	//   ....[110]....
        /*0800*/ 	.word	0x000058c0
        /*0804*/ 	.word	0x00000000
        /*0808*/ 	.word	0x00000000
        /*080c*/ 	.short	0x0101
        /*080e*/ 	.byte	0xff
	.zero		1


	//   ....[111]....
        /*0810*/ 	.word	0x00006410
        /*0814*/ 	.word	0x000000ff
        /*0818*/ 	.word	0x00000080
        /*081c*/ 	.short	0x010a
        /*081e*/ 	.byte	0x04
	.zero		1


	//   ....[112]....
        /*0820*/ 	.word	0x00006430
        /*0824*/ 	.word	0x00000003
        /*0828*/ 	.word	0x000000f0
        /*082c*/ 	.short	0x010a
        /*082e*/ 	.byte	0xff
	.zero		1


	//   ....[113]....
        /*0830*/ 	.word	0x000065d0
        /*0834*/ 	.word	0x00000002
        /*0838*/ 	.word	0x00000080
        /*083c*/ 	.short	0x010a
        /*083e*/ 	.byte	0xff
	.zero		1


	//   ....[114]....
        /*0840*/ 	.word	0x00006760
        /*0844*/ 	.word	0x00000070
        /*0848*/ 	.word	0x000000f0
        /*084c*/ 	.short	0x010a
        /*084e*/ 	.byte	0xff
	.zero		1


	//   ....[115]....
        /*0850*/ 	.word	0x00007700
        /*0854*/ 	.word	0x00000032
        /*0858*/ 	.word	0x00000000
        /*085c*/ 	.short	0x0101
        /*085e*/ 	.byte	0xff
	.zero		1


	//   ....[116]....
        /*0860*/ 	.word	0x0000a6d0
        /*0864*/ 	.word	0x00000000
        /*0868*/ 	.word	0x00000000
        /*086c*/ 	.short	0x0101
        /*086e*/ 	.byte	0xff
	.zero		1


	//   ....[117]....
        /*0870*/ 	.word	0x0000a750
        /*0874*/ 	.word	0x00000002
        /*0878*/ 	.word	0x00000080
        /*087c*/ 	.short	0x010a
        /*087e*/ 	.byte	0xff
	.zero		1


	//   ....[118]....
        /*0880*/ 	.word	0x0000a9b0
        /*0884*/ 	.word	0x00000000
        /*0888*/ 	.word	0x00000000
        /*088c*/ 	.short	0x0101
        /*088e*/ 	.byte	0xff
	.zero		1


	//   ....[119]....
        /*0890*/ 	.word	0x0000a9d0
        /*0894*/ 	.word	0x00000002
        /*0898*/ 	.word	0x00000140
        /*089c*/ 	.short	0x010a
        /*089e*/ 	.byte	0xff
	.zero		1


	//   ....[120]....
        /*08a0*/ 	.word	0x0000aa30
        /*08a4*/ 	.word	0x00000002
        /*08a8*/ 	.word	0x00000040
        /*08ac*/ 	.short	0x010a
        /*08ae*/ 	.byte	0xff
	.zero		1


	//   ....[121]....
        /*08b0*/ 	.word	0x0000aa90
        /*08b4*/ 	.word	0x00000002
        /*08b8*/ 	.word	0x00000040
        /*08bc*/ 	.short	0x010a
        /*08be*/ 	.byte	0xff
	.zero		1


	//   ....[122]....
        /*08c0*/ 	.word	0x0000aae0
        /*08c4*/ 	.word	0x00000002
        /*08c8*/ 	.word	0x000000d0
        /*08cc*/ 	.short	0x010a
        /*08ce*/ 	.byte	0xff
	.zero		1


	//   ....[123]....
        /*08d0*/ 	.word	0x0000ab40
        /*08d4*/ 	.word	0x00000000
        /*08d8*/ 	.word	0x00000000
        /*08dc*/ 	.short	0x010a
        /*08de*/ 	.byte	0xff
	.zero		1


	//   ....[124]....
        /*08e0*/ 	.word	0x0000aba0
        /*08e4*/ 	.word	0x00000000
        /*08e8*/ 	.word	0x00000000
        /*08ec*/ 	.short	0x010a
        /*08ee*/ 	.byte	0xff
	.zero		1


	//   ....[125]....
        /*08f0*/ 	.word	0x0000ac00
        /*08f4*/ 	.word	0x00000000
        /*08f8*/ 	.word	0x00000000
        /*08fc*/ 	.short	0x010a
        /*08fe*/ 	.byte	0xff
	.zero		1


	//   ....[126]....
        /*0900*/ 	.word	0x0000ac60
        /*0904*/ 	.word	0x00000000
        /*0908*/ 	.word	0x00000000
        /*090c*/ 	.short	0x010a
        /*090e*/ 	.byte	0xff
	.zero		1


	//   ....[127]....
        /*0910*/ 	.word	0x0000acc0
        /*0914*/ 	.word	0x00000000
        /*0918*/ 	.word	0x00000000
        /*091c*/ 	.short	0x010a
        /*091e*/ 	.byte	0xff
	.zero		1


	//   ....[128]....
        /*0920*/ 	.word	0x0000ad20
        /*0924*/ 	.word	0x00000000
        /*0928*/ 	.word	0x00000000
        /*092c*/ 	.short	0x010a
        /*092e*/ 	.byte	0xff
	.zero		1


	//   ....[129]....
        /*0930*/ 	.word	0x0000ad80
        /*0934*/ 	.word	0x00000000
        /*0938*/ 	.word	0x00000000
        /*093c*/ 	.short	0x010a
        /*093e*/ 	.byte	0xff
	.zero		1


	//   ....[130]....
        /*0940*/ 	.word	0x0000add0
        /*0944*/ 	.word	0x00000000
        /*0948*/ 	.word	0x00000130
        /*094c*/ 	.short	0x010a
        /*094e*/ 	.byte	0xff
	.zero		1


	//   ....[131]....
        /*0950*/ 	.word	0x0000ae30
        /*0954*/ 	.word	0x00000000
        /*0958*/ 	.word	0x000000e0
        /*095c*/ 	.short	0x010a
        /*095e*/ 	.byte	0xff
	.zero		1


	//   ....[132]....
        /*0960*/ 	.word	0x0000ae80
        /*0964*/ 	.word	0x00000000
        /*0968*/ 	.word	0x000000d0
        /*096c*/ 	.short	0x010a
        /*096e*/ 	.byte	0xff
	.zero		1


	//   ....[133]....
        /*0970*/ 	.word	0x0000aee0
        /*0974*/ 	.word	0x00000000
        /*0978*/ 	.word	0x000000e0
        /*097c*/ 	.short	0x010a
        /*097e*/ 	.byte	0xff
	.zero		1


	//   ....[134]....
        /*0980*/ 	.word	0x0000af40
        /*0984*/ 	.word	0x00000004
        /*0988*/ 	.word	0x00000008
        /*098c*/ 	.short	0x010a
        /*098e*/ 	.byte	0xff
	.zero		1


	//   ....[135]....
        /*0990*/ 	.word	0x0000b020
        /*0994*/ 	.word	0x00000002
        /*0998*/ 	.word	0x00000008
        /*099c*/ 	.short	0x010a
        /*099e*/ 	.byte	0xff
	.zero		1


	//   ....[136]....
        /*09a0*/ 	.word	0x0000b070
        /*09a4*/ 	.word	0x00000000
        /*09a8*/ 	.word	0x000000d0
        /*09ac*/ 	.short	0x010a
        /*09ae*/ 	.byte	0xff
	.zero		1


	//   ....[137]....
        /*09b0*/ 	.word	0x0000b0d0
        /*09b4*/ 	.word	0x00000000
        /*09b8*/ 	.word	0x00000110
        /*09bc*/ 	.short	0x010a
        /*09be*/ 	.byte	0xff
	.zero		1


	//   ....[138]....
        /*09c0*/ 	.word	0x0000b130
        /*09c4*/ 	.word	0x00000000
        /*09c8*/ 	.word	0x00000000
        /*09cc*/ 	.short	0x010a
        /*09ce*/ 	.byte	0xff
	.zero		1


	//   ....[139]....
        /*09d0*/ 	.word	0x0000b190
        /*09d4*/ 	.word	0x00000000
        /*09d8*/ 	.word	0x00000000
        /*09dc*/ 	.short	0x010a
        /*09de*/ 	.byte	0xff
	.zero		1


	//   ....[140]....
        /*09e0*/ 	.word	0x0000b1f0
        /*09e4*/ 	.word	0x00000000
        /*09e8*/ 	.word	0x00000000
        /*09ec*/ 	.short	0x010a
        /*09ee*/ 	.byte	0xff
	.zero		1


	//   ....[141]....
        /*09f0*/ 	.word	0x0000b250
        /*09f4*/ 	.word	0x00000000
        /*09f8*/ 	.word	0x00000000
        /*09fc*/ 	.short	0x010a
        /*09fe*/ 	.byte	0xff
	.zero		1


	//   ....[142]....
        /*0a00*/ 	.word	0x0000b2b0
        /*0a04*/ 	.word	0x00000000
        /*0a08*/ 	.word	0x00000150
        /*0a0c*/ 	.short	0x010a
        /*0a0e*/ 	.byte	0xff
	.zero		1


	//   ....[143]....
        /*0a10*/ 	.word	0x0000b300
        /*0a14*/ 	.word	0x00000000
        /*0a18*/ 	.word	0x000000d0
        /*0a1c*/ 	.short	0x010a
        /*0a1e*/ 	.byte	0xff
	.zero		1


	//   ....[144]....
        /*0a20*/ 	.word	0x0000b360
        /*0a24*/ 	.word	0x00000000
        /*0a28*/ 	.word	0x000000c8
        /*0a2c*/ 	.short	0x010a
        /*0a2e*/ 	.byte	0xff
	.zero		1


	//   ....[145]....
        /*0a30*/ 	.word	0x0000b3c0
        /*0a34*/ 	.word	0x00000000
        /*0a38*/ 	.word	0x000000a0
        /*0a3c*/ 	.short	0x010a
        /*0a3e*/ 	.byte	0xff
	.zero		1


	//   ....[146]....
        /*0a40*/ 	.word	0x0000b420
        /*0a44*/ 	.word	0x00000000
        /*0a48*/ 	.word	0x000000a8
        /*0a4c*/ 	.short	0x010a
        /*0a4e*/ 	.byte	0xff
	.zero		1


	//   ....[147]....
        /*0a50*/ 	.word	0x0000b480
        /*0a54*/ 	.word	0x00000000
        /*0a58*/ 	.word	0x000000b0
        /*0a5c*/ 	.short	0x010a
        /*0a5e*/ 	.byte	0xff
	.zero		1


	//   ....[148]....
        /*0a60*/ 	.word	0x0000b4e0
        /*0a64*/ 	.word	0x00000000
        /*0a68*/ 	.word	0x000000b8
        /*0a6c*/ 	.short	0x010a
        /*0a6e*/ 	.byte	0xff
	.zero		1


	//   ....[149]....
        /*0a70*/ 	.word	0x0000b540
        /*0a74*/ 	.word	0x00000000
        /*0a78*/ 	.word	0x000000a0
        /*0a7c*/ 	.short	0x010a
        /*0a7e*/ 	.byte	0xff
	.zero		1


	//   ....[150]....
        /*0a80*/ 	.word	0x0000b5a0
        /*0a84*/ 	.word	0x00000000
        /*0a88*/ 	.word	0x000000a8
        /*0a8c*/ 	.short	0x010a
        /*0a8e*/ 	.byte	0xff
	.zero		1


	//   ....[151]....
        /*0a90*/ 	.word	0x0000b600
        /*0a94*/ 	.word	0x00000000
        /*0a98*/ 	.word	0x000000b0
        /*0a9c*/ 	.short	0x010a
        /*0a9e*/ 	.byte	0xff
	.zero		1


	//   ....[152]....
        /*0aa0*/ 	.word	0x0000b650
        /*0aa4*/ 	.word	0x00000000
        /*0aa8*/ 	.word	0x000000d0
        /*0aac*/ 	.short	0x010a
        /*0aae*/ 	.byte	0xff
	.zero		1


	//   ....[153]....
        /*0ab0*/ 	.word	0x0000b6a0
        /*0ab4*/ 	.word	0x00000002
        /*0ab8*/ 	.word	0x00000080
        /*0abc*/ 	.short	0x010a
        /*0abe*/ 	.byte	0xff
	.zero		1


	//   ....[154]....
        /*0ac0*/ 	.word	0x0000b6f0
        /*0ac4*/ 	.word	0x00000070
        /*0ac8*/ 	.word	0x000000f0
        /*0acc*/ 	.short	0x010a
        /*0ace*/ 	.byte	0xff
	.zero		1


	//----- nvinfo : EIATTR_NUM_MBARRIERS
	.align		4
.L_49:
        /*0ad0*/ 	.byte	0x03, 0x38
        /*0ad2*/ 	.short	0x002b


	//----- nvinfo : EIATTR_EXIT_INSTR_OFFSETS
	.align		4
        /*0ad4*/ 	.byte	0x04, 0x1c
        /*0ad6*/ 	.short	(.L_51 - .L_50)


	//   ....[0]....
.L_50:
        /*0ad8*/ 	.word	0x00002ab0


	//   ....[1]....
        /*0adc*/ 	.word	0x00002fb0


	//   ....[2]....
        /*0ae0*/ 	.word	0x00003010


	//   ....[3]....
        /*0ae4*/ 	.word	0x00004390


	//   ....[4]....
        /*0ae8*/ 	.word	0x00005570


	//   ....[5]....
        /*0aec*/ 	.word	0x000055b0


	//   ....[6]....
        /*0af0*/ 	.word	0x0000a890


	//   ....[7]....
        /*0af4*/ 	.word	0x0000a910


	//   ....[8]....
        /*0af8*/ 	.word	0x0000a940


	//   ....[9]....
        /*0afc*/ 	.word	0x0000a9c0


	//----- nvinfo : EIATTR_MAX_THREADS
	.align		4
.L_51:
        /*0b00*/ 	.byte	0x04, 0x05
        /*0b02*/ 	.short	(.L_53 - .L_52)
.L_52:
        /*0b04*/ 	.word	0x00000100
        /*0b08*/ 	.word	0x00000001
        /*0b0c*/ 	.word	0x00000001


	//----- nvinfo : EIATTR_CRS_STACK_SIZE
	.align		4
.L_53:
        /*0b10*/ 	.byte	0x04, 0x1e
        /*0b12*/ 	.short	(.L_55 - .L_54)
.L_54:
        /*0b14*/ 	.word	0x00000000


	//----- nvinfo : EIATTR_CBANK_PARAM_SIZE
	.align		4
.L_55:
        /*0b18*/ 	.byte	0x03, 0x19
        /*0b1a*/ 	.short	0x0800


	//----- nvinfo : EIATTR_PARAM_CBANK
	.align		4
        /*0b1c*/ 	.byte	0x04, 0x0a
        /*0b1e*/ 	.short	(.L_57 - .L_56)
	.align		4
.L_56:
        /*0b20*/ 	.word	index@(.nv.constant0._ZN7cutlass13device_kernelINS_4gemm6kernel13GemmUniversalIN4cute5tupleIJiiiiEEENS1_10collective13CollectiveMmaINS1_35MainloopSm100TmaUmmaWarpSpecializedILi8ELi2ELi4ENS5_IJNS4_1CILi2EEENSA_ILi1EEESC_EEEEENS5_IJNSA_ILi128EEENSA_ILi256EEENSA_ILi64EEEEEENS_10bfloat16_tENS5_IJlSC_lEEESJ_SK_NS4_8TiledMMAINS4_8MMA_AtomIJNS4_26SM100_MMA_F16BF16_2x1SM_SSISJ_SJ_fLi128ELi256ELNS4_4UMMA5MajorE0ELSP_0ELNSO_7ScaleInE0ELSQ_0EEEEEENS4_6LayoutINS5_IJSC_SC_SC_EEENS5_IJNSA_ILi0EEESV_SV_EEEEENS5_IJNS4_10UnderscoreESY_SY_EEEEENS4_18SM100_TMA_2SM_LOADENS4_14ComposedLayoutINS4_7SwizzleILi3ELi4ELi3EEENS4_18smem_ptr_flag_bitsILi16EEENST_INS5_IJNSA_ILi8EEESH_EEENS5_IJSH_SC_EEEEEEEvNS4_8identityES11_S1B_vS1C_EENS_8epilogue10collective18CollectiveEpilogueINS1E_23Sm100TmaWarpSpecializedILi4ELi2ELi32ELb1ELb0EEEJNS5_IJSH_SG_SH_EEENS5_IJNST_ISH_SC_EENST_INS5_IJNSA_ILi32EEESB_EEENS5_IJSC_SF_EEEEEEEESJ_SK_SJ_SK_NS1E_6fusion15FusionCallbacksIS1I_NS1Q_13LinCombEltActINS1E_6thread4SiLuESJ_fSJ_fLNS_15FloatRoundStyleE2EEES1J_S1P_JEEENS4_5SM1004TMEM4LOAD26SM100_TMEM_LOAD_32dp32b32xENS4_13SM90_TMA_LOADENS12_INS13_ILi2ELi4ELi3EEES16_NST_INS5_IJS17_S1L_EEENS5_IJS1L_SC_EEEEEEENS4_39AutoVectorizingCopyWithAssumedAlignmentILi128EEENS4_14SM90_TMA_STOREES27_S29_S29_EEEvvEEEEvNT_6ParamsE)
        /*0b24*/ 	.short	0x0380
        /*0b26*/ 	.short	0x0800


	//----- nvinfo : EIATTR_SW_WAR
	.align		4
.L_57:
        /*0b28*/ 	.byte	0x04, 0x36
        /*0b2a*/ 	.short	(.L_59 - .L_58)
.L_58:
        /*0b2c*/ 	.word	0x00000008
.L_59:


//--------------------- .nv.callgraph             --------------------------
	.section	.nv.callgraph,"",@"SHT_CUDA_CALLGRAPH"
	.align	4
	.sectionentsize	8
	.align		4
        /*0000*/ 	.word	0x00000000
	.align		4
        /*0004*/ 	.word	0xffffffff
	.align		4
        /*0008*/ 	.word	index@(_ZN7cutlass13device_kernelINS_4gemm6kernel13GemmUniversalIN4cute5tupleIJiiiiEEENS1_10collective13CollectiveMmaINS1_35MainloopSm100TmaUmmaWarpSpecializedILi8ELi2ELi4ENS5_IJNS4_1CILi2EEENSA_ILi1EEESC_EEEEENS5_IJNSA_ILi128EEENSA_ILi256EEENSA_ILi64EEEEEENS_10bfloat16_tENS5_IJlSC_lEEESJ_SK_NS4_8TiledMMAINS4_8MMA_AtomIJNS4_26SM100_MMA_F16BF16_2x1SM_SSISJ_SJ_fLi128ELi256ELNS4_4UMMA5MajorE0ELSP_0ELNSO_7ScaleInE0ELSQ_0EEEEEENS4_6LayoutINS5_IJSC_SC_SC_EEENS5_IJNSA_ILi0EEESV_SV_EEEEENS5_IJNS4_10UnderscoreESY_SY_EEEEENS4_18SM100_TMA_2SM_LOADENS4_14ComposedLayoutINS4_7SwizzleILi3ELi4ELi3EEENS4_18smem_ptr_flag_bitsILi16EEENST_INS5_IJNSA_ILi8EEESH_EEENS5_IJSH_SC_EEEEEEEvNS4_8identityES11_S1B_vS1C_EENS_8epilogue10collective18CollectiveEpilogueINS1E_23Sm100TmaWarpSpecializedILi4ELi2ELi32ELb1ELb0EEEJNS5_IJSH_SG_SH_EEENS5_IJNST_ISH_SC_EENST_INS5_IJNSA_ILi32EEESB_EEENS5_IJSC_SF_EEEEEEEESJ_SK_SJ_SK_NS1E_6fusion15FusionCallbacksIS1I_NS1Q_13LinCombEltActINS1E_6thread4SiLuESJ_fSJ_fLNS_15FloatRoundStyleE2EEES1J_S1P_JEEENS4_5SM1004TMEM4LOAD26SM100_TMEM_LOAD_32dp32b32xENS4_13SM90_TMA_LOADENS12_INS13_ILi2ELi4ELi3EEES16_NST_INS5_IJS17_S1L_EEENS5_IJS1L_SC_EEEEEEENS4_39AutoVectorizingCopyWithAssumedAlignmentILi128EEENS4_14SM90_TMA_STOREES27_S29_S29_EEEvvEEEEvNT_6ParamsE)
	.align		4
        /*000c*/ 	.word	index@(__assertfail)
	.align		4
        /*0010*/ 	.word	0x00000000
	.align		4
        /*0014*/ 	.word	0xfffffffe
	.align		4
        /*0018*/ 	.word	0x00000000
	.align		4
        /*001c*/ 	.word	0xfffffffd
	.align		4
        /*0020*/ 	.word	0x00000000
	.align		4
        /*0024*/ 	.word	0xfffffffc


//--------------------- .nv.constant4             --------------------------
	.section	.nv.constant4,"a",@progbits
	.align	8
	.align		8
.nv.constant4:
        /*0000*/ 	.dword	__assertfail
	.align		8
        /*0008*/ 	.dword	__unnamed_1
	.align		8
        /*0010*/ 	.dword	__unnamed_2
	.align		8
        /*0018*/ 	.dword	_ZN39_INTERNAL_f7e383f4_4_k_cu_4460c8ab_29164cuda3std3__45__cpo5beginE
	.align		8
        /*0020*/ 	.dword	_ZN39_INTERNAL_f7e383f4_4_k_cu_4460c8ab_29164cuda3std3__45__cpo3endE
	.align		8
        /*0028*/ 	.dword	_ZN39_INTERNAL_f7e383f4_4_k_cu_4460c8ab_29164cuda3std3__45__cpo6cbeginE
	.align		8
        /*0030*/ 	.dword	_ZN39_INTERNAL_f7e383f4_4_k_cu_4460c8ab_29164cuda3std3__45__cpo4cendE
	.align		8
        /*0038*/ 	.dword	_ZN39_INTERNAL_f7e383f4_4_k_cu_4460c8ab_29164cuda3std3__441_GLOBAL__N__f7e383f4_4_k_cu_4460c8ab_29166ignoreE
	.align		8
        /*0040*/ 	.dword	_ZN39_INTERNAL_f7e383f4_4_k_cu_4460c8ab_29164cuda3std3__419piecewise_constructE
	.align		8
        /*0048*/ 	.dword	_ZN39_INTERNAL_f7e383f4_4_k_cu_4460c8ab_29164cuda3std3__48in_placeE
	.align		8
        /*0050*/ 	.dword	_ZN39_INTERNAL_f7e383f4_4_k_cu_4460c8ab_29164cuda3std6ranges3__45__cpo4swapE
	.align		8
        /*0058*/ 	.dword	_ZN39_INTERNAL_f7e383f4_4_k_cu_4460c8ab_29164cuda3std6ranges3__45__cpo9iter_moveE
	.align		8
        /*0060*/ 	.dword	_ZN39_INTERNAL_f7e383f4_4_k_cu_4460c8ab_29164cute7productE
	.align		8
        /*0068*/ 	.dword	_ZN39_INTERNAL_f7e383f4_4_k_cu_4460c8ab_29164cute1_E
	.align		8
        /*0070*/ 	.dword	$str$25
	.align		8
        /*0078*/ 	.dword	$str$26
	.align		8
        /*0080*/ 	.dword	$str$27
	.align		8
        /*0088*/ 	.dword	$str$28


//--------------------- .text._ZN7cutlass13device_kernelINS_4gemm6kernel13GemmUniversalIN4cute5tupleIJiiiiEEENS1_10collective13CollectiveMmaINS1_35MainloopSm100TmaUmmaWarpSpecializedILi8ELi2ELi4ENS5_IJNS4_1CILi2EEENSA_ILi1EEESC_EEEEENS5_IJNSA_ILi128EEENSA_ILi256EEENSA_ILi64EEEEEENS_10bfloat16_tENS5_IJlSC_lEEESJ_SK_NS4_8TiledMMAINS4_8MMA_AtomIJNS4_26SM100_MMA_F16BF16_2x1SM_SSISJ_SJ_fLi128ELi256ELNS4_4UMMA5MajorE0ELSP_0ELNSO_7ScaleInE0ELSQ_0EEEEEENS4_6LayoutINS5_IJSC_SC_SC_EEENS5_IJNSA_ILi0EEESV_SV_EEEEENS5_IJNS4_10UnderscoreESY_SY_EEEEENS4_18SM100_TMA_2SM_LOADENS4_14ComposedLayoutINS4_7SwizzleILi3ELi4ELi3EEENS4_18smem_ptr_flag_bitsILi16EEENST_INS5_IJNSA_ILi8EEESH_EEENS5_IJSH_SC_EEEEEEEvNS4_8identityES11_S1B_vS1C_EENS_8epilogue10collective18CollectiveEpilogueINS1E_23Sm100TmaWarpSpecializedILi4ELi2ELi32ELb1ELb0EEEJNS5_IJSH_SG_SH_EEENS5_IJNST_ISH_SC_EENST_INS5_IJNSA_ILi32EEESB_EEENS5_IJSC_SF_EEEEEEEESJ_SK_SJ_SK_NS1E_6fusion15FusionCallbacksIS1I_NS1Q_13LinCombEltActINS1E_6thread4SiLuESJ_fSJ_fLNS_15FloatRoundStyleE2EEES1J_S1P_JEEENS4_5SM1004TMEM4LOAD26SM100_TMEM_LOAD_32dp32b32xENS4_13SM90_TMA_LOADENS12_INS13_ILi2ELi4ELi3EEES16_NST_INS5_IJS17_S1L_EEENS5_IJS1L_SC_EEEEEEENS4_39AutoVectorizingCopyWithAssumedAlignmentILi128EEENS4_14SM90_TMA_STOREES27_S29_S29_EEEvvEEEEvNT_6ParamsE --------------------------
	.section	.text._ZN7cutlass13device_kernelINS_4gemm6kernel13GemmUniversalIN4cute5tupleIJiiiiEEENS1_10collective13CollectiveMmaINS1_35MainloopSm100TmaUmmaWarpSpecializedILi8ELi2ELi4ENS5_IJNS4_1CILi2EEENSA_ILi1EEESC_EEEEENS5_IJNSA_ILi128EEENSA_ILi256EEENSA_ILi64EEEEEENS_10bfloat16_tENS5_IJlSC_lEEESJ_SK_NS4_8TiledMMAINS4_8MMA_AtomIJNS4_26SM100_MMA_F16BF16_2x1SM_SSISJ_SJ_fLi128ELi256ELNS4_4UMMA5MajorE0ELSP_0ELNSO_7ScaleInE0ELSQ_0EEEEEENS4_6LayoutINS5_IJSC_SC_SC_EEENS5_IJNSA_ILi0EEESV_SV_EEEEENS5_IJNS4_10UnderscoreESY_SY_EEEEENS4_18SM100_TMA_2SM_LOADENS4_14ComposedLayoutINS4_7SwizzleILi3ELi4ELi3EEENS4_18smem_ptr_flag_bitsILi16EEENST_INS5_IJNSA_ILi8EEESH_EEENS5_IJSH_SC_EEEEEEEvNS4_8identityES11_S1B_vS1C_EENS_8epilogue10collective18CollectiveEpilogueINS1E_23Sm100TmaWarpSpecializedILi4ELi2ELi32ELb1ELb0EEEJNS5_IJSH_SG_SH_EEENS5_IJNST_ISH_SC_EENST_INS5_IJNSA_ILi32EEESB_EEENS5_IJSC_SF_EEEEEEEESJ_SK_SJ_SK_NS1E_6fusion15FusionCallbacksIS1I_NS1Q_13LinCombEltActINS1E_6thread4SiLuESJ_fSJ_fLNS_15FloatRoundStyleE2EEES1J_S1P_JEEENS4_5SM1004TMEM4LOAD26SM100_TMEM_LOAD_32dp32b32xENS4_13SM90_TMA_LOADENS12_INS13_ILi2ELi4ELi3EEES16_NST_INS5_IJS17_S1L_EEENS5_IJS1L_SC_EEEEEEENS4_39AutoVectorizingCopyWithAssumedAlignmentILi128EEENS4_14SM90_TMA_STOREES27_S29_S29_EEEvvEEEEvNT_6ParamsE,"ax",@progbits
	.align	128
.text._ZN7cutlass13device_kernelINS_4gemm6kernel13GemmUniversalIN4cute5tupleIJiiiiEEENS1_10collective13CollectiveMmaINS1_35MainloopSm100TmaUmmaWarpSpecializedILi8ELi2ELi4ENS5_IJNS4_1CILi2EEENSA_ILi1EEESC_EEEEENS5_IJNSA_ILi128EEENSA_ILi256EEENSA_ILi64EEEEEENS_10bfloat16_tENS5_IJlSC_lEEESJ_SK_NS4_8TiledMMAINS4_8MMA_AtomIJNS4_26SM100_MMA_F16BF16_2x1SM_SSISJ_SJ_fLi128ELi256ELNS4_4UMMA5MajorE0ELSP_0ELNSO_7ScaleInE0ELSQ_0EEEEEENS4_6LayoutINS5_IJSC_SC_SC_EEENS5_IJNSA_ILi0EEESV_SV_EEEEENS5_IJNS4_10UnderscoreESY_SY_EEEEENS4_18SM100_TMA_2SM_LOADENS4_14ComposedLayoutINS4_7SwizzleILi3ELi4ELi3EEENS4_18smem_ptr_flag_bitsILi16EEENST_INS5_IJNSA_ILi8EEESH_EEENS5_IJSH_SC_EEEEEEEvNS4_8identityES11_S1B_vS1C_EENS_8epilogue10collective18CollectiveEpilogueINS1E_23Sm100TmaWarpSpecializedILi4ELi2ELi32ELb1ELb0EEEJNS5_IJSH_SG_SH_EEENS5_IJNST_ISH_SC_EENST_INS5_IJNSA_ILi32EEESB_EEENS5_IJSC_SF_EEEEEEEESJ_SK_SJ_SK_NS1E_6fusion15FusionCallbacksIS1I_NS1Q_13LinCombEltActINS1E_6thread4SiLuESJ_fSJ_fLNS_15FloatRoundStyleE2EEES1J_S1P_JEEENS4_5SM1004TMEM4LOAD26SM100_TMEM_LOAD_32dp32b32xENS4_13SM90_TMA_LOADENS12_INS13_ILi2ELi4ELi3EEES16_NST_INS5_IJS17_S1L_EEENS5_IJS1L_SC_EEEEEEENS4_39AutoVectorizingCopyWithAssumedAlignmentILi128EEENS4_14SM90_TMA_STOREES27_S29_S29_EEEvvEEEEvNT_6ParamsE:
        .type           _ZN7cutlass13device_kernelINS_4gemm6kernel13GemmUniversalIN4cute5tupleIJiiiiEEENS1_10collective13CollectiveMmaINS1_35MainloopSm100TmaUmmaWarpSpecializedILi8ELi2ELi4ENS5_IJNS4_1CILi2EEENSA_ILi1EEESC_EEEEENS5_IJNSA_ILi128EEENSA_ILi256EEENSA_ILi64EEEEEENS_10bfloat16_tENS5_IJlSC_lEEESJ_SK_NS4_8TiledMMAINS4_8MMA_AtomIJNS4_26SM100_MMA_F16BF16_2x1SM_SSISJ_SJ_fLi128ELi256ELNS4_4UMMA5MajorE0ELSP_0ELNSO_7ScaleInE0ELSQ_0EEEEEENS4_6LayoutINS5_IJSC_SC_SC_EEENS5_IJNSA_ILi0EEESV_SV_EEEEENS5_IJNS4_10UnderscoreESY_SY_EEEEENS4_18SM100_TMA_2SM_LOADENS4_14ComposedLayoutINS4_7SwizzleILi3ELi4ELi3EEENS4_18smem_ptr_flag_bitsILi16EEENST_INS5_IJNSA_ILi8EEESH_EEENS5_IJSH_SC_EEEEEEEvNS4_8identityES11_S1B_vS1C_EENS_8epilogue10collective18CollectiveEpilogueINS1E_23Sm100TmaWarpSpecializedILi4ELi2ELi32ELb1ELb0EEEJNS5_IJSH_SG_SH_EEENS5_IJNST_ISH_SC_EENST_INS5_IJNSA_ILi32EEESB_EEENS5_IJSC_SF_EEEEEEEESJ_SK_SJ_SK_NS1E_6fusion15FusionCallbacksIS1I_NS1Q_13LinCombEltActINS1E_6thread4SiLuESJ_fSJ_fLNS_15FloatRoundStyleE2EEES1J_S1P_JEEENS4_5SM1004TMEM4LOAD26SM100_TMEM_LOAD_32dp32b32xENS4_13SM90_TMA_LOADENS12_INS13_ILi2ELi4ELi3EEES16_NST_INS5_IJS17_S1L_EEENS5_IJS1L_SC_EEEEEEENS4_39AutoVectorizingCopyWithAssumedAlignmentILi128EEENS4_14SM90_TMA_STOREES27_S29_S29_EEEvvEEEEvNT_6ParamsE,@function
        .size           _ZN7cutlass13device_kernelINS_4gemm6kernel13GemmUniversalIN4cute5tupleIJiiiiEEENS1_10collective13CollectiveMmaINS1_35MainloopSm100TmaUmmaWarpSpecializedILi8ELi2ELi4ENS5_IJNS4_1CILi2EEENSA_ILi1EEESC_EEEEENS5_IJNSA_ILi128EEENSA_ILi256EEENSA_ILi64EEEEEENS_10bfloat16_tENS5_IJlSC_lEEESJ_SK_NS4_8TiledMMAINS4_8MMA_AtomIJNS4_26SM100_MMA_F16BF16_2x1SM_SSISJ_SJ_fLi128ELi256ELNS4_4UMMA5MajorE0ELSP_0ELNSO_7ScaleInE0ELSQ_0EEEEEENS4_6LayoutINS5_IJSC_SC_SC_EEENS5_IJNSA_ILi0EEESV_SV_EEEEENS5_IJNS4_10UnderscoreESY_SY_EEEEENS4_18SM100_TMA_2SM_LOADENS4_14ComposedLayoutINS4_7SwizzleILi3ELi4ELi3EEENS4_18smem_ptr_flag_bitsILi16EEENST_INS5_IJNSA_ILi8EEESH_EEENS5_IJSH_SC_EEEEEEEvNS4_8identityES11_S1B_vS1C_EENS_8epilogue10collective18CollectiveEpilogueINS1E_23Sm100TmaWarpSpecializedILi4ELi2ELi32ELb1ELb0EEEJNS5_IJSH_SG_SH_EEENS5_IJNST_ISH_SC_EENST_INS5_IJNSA_ILi32EEESB_EEENS5_IJSC_SF_EEEEEEEESJ_SK_SJ_SK_NS1E_6fusion15FusionCallbacksIS1I_NS1Q_13LinCombEltActINS1E_6thread4SiLuESJ_fSJ_fLNS_15FloatRoundStyleE2EEES1J_S1P_JEEENS4_5SM1004TMEM4LOAD26SM100_TMEM_LOAD_32dp32b32xENS4_13SM90_TMA_LOADENS12_INS13_ILi2ELi4ELi3EEES16_NST_INS5_IJS17_S1L_EEENS5_IJS1L_SC_EEEEEEENS4_39AutoVectorizingCopyWithAssumedAlignmentILi128EEENS4_14SM90_TMA_STOREES27_S29_S29_EEEvvEEEEvNT_6ParamsE,(.L_x_294 - _ZN7cutlass13device_kernelINS_4gemm6kernel13GemmUniversalIN4cute5tupleIJiiiiEEENS1_10collective13CollectiveMmaINS1_35MainloopSm100TmaUmmaWarpSpecializedILi8ELi2ELi4ENS5_IJNS4_1CILi2EEENSA_ILi1EEESC_EEEEENS5_IJNSA_ILi128EEENSA_ILi256EEENSA_ILi64EEEEEENS_10bfloat16_tENS5_IJlSC_lEEESJ_SK_NS4_8TiledMMAINS4_8MMA_AtomIJNS4_26SM100_MMA_F16BF16_2x1SM_SSISJ_SJ_fLi128ELi256ELNS4_4UMMA5MajorE0ELSP_0ELNSO_7ScaleInE0ELSQ_0EEEEEENS4_6LayoutINS5_IJSC_SC_SC_EEENS5_IJNSA_ILi0EEESV_SV_EEEEENS5_IJNS4_10UnderscoreESY_SY_EEEEENS4_18SM100_TMA_2SM_LOADENS4_14ComposedLayoutINS4_7SwizzleILi3ELi4ELi3EEENS4_18smem_ptr_flag_bitsILi16EEENST_INS5_IJNSA_ILi8EEESH_EEENS5_IJSH_SC_EEEEEEEvNS4_8identityES11_S1B_vS1C_EENS_8epilogue10collective18CollectiveEpilogueINS1E_23Sm100TmaWarpSpecializedILi4ELi2ELi32ELb1ELb0EEEJNS5_IJSH_SG_SH_EEENS5_IJNST_ISH_SC_EENST_INS5_IJNSA_ILi32EEESB_EEENS5_IJSC_SF_EEEEEEEESJ_SK_SJ_SK_NS1E_6fusion15FusionCallbacksIS1I_NS1Q_13LinCombEltActINS1E_6thread4SiLuESJ_fSJ_fLNS_15FloatRoundStyleE2EEES1J_S1P_JEEENS4_5SM1004TMEM4LOAD26SM100_TMEM_LOAD_32dp32b32xENS4_13SM90_TMA_LOADENS12_INS13_ILi2ELi4ELi3EEES16_NST_INS5_IJS17_S1L_EEENS5_IJS1L_SC_EEEEEEENS4_39AutoVectorizingCopyWithAssumedAlignmentILi128EEENS4_14SM90_TMA_STOREES27_S29_S29_EEEvvEEEEvNT_6ParamsE)
        .other          _ZN7cutlass13device_kernelINS_4gemm6kernel13GemmUniversalIN4cute5tupleIJiiiiEEENS1_10collective13CollectiveMmaINS1_35MainloopSm100TmaUmmaWarpSpecializedILi8ELi2ELi4ENS5_IJNS4_1CILi2EEENSA_ILi1EEESC_EEEEENS5_IJNSA_ILi128EEENSA_ILi256EEENSA_ILi64EEEEEENS_10bfloat16_tENS5_IJlSC_lEEESJ_SK_NS4_8TiledMMAINS4_8MMA_AtomIJNS4_26SM100_MMA_F16BF16_2x1SM_SSISJ_SJ_fLi128ELi256ELNS4_4UMMA5MajorE0ELSP_0ELNSO_7ScaleInE0ELSQ_0EEEEEENS4_6LayoutINS5_IJSC_SC_SC_EEENS5_IJNSA_ILi0EEESV_SV_EEEEENS5_IJNS4_10UnderscoreESY_SY_EEEEENS4_18SM100_TMA_2SM_LOADENS4_14ComposedLayoutINS4_7SwizzleILi3ELi4ELi3EEENS4_18smem_ptr_flag_bitsILi16EEENST_INS5_IJNSA_ILi8EEESH_EEENS5_IJSH_SC_EEEEEEEvNS4_8identityES11_S1B_vS1C_EENS_8epilogue10collective18CollectiveEpilogueINS1E_23Sm100TmaWarpSpecializedILi4ELi2ELi32ELb1ELb0EEEJNS5_IJSH_SG_SH_EEENS5_IJNST_ISH_SC_EENST_INS5_IJNSA_ILi32EEESB_EEENS5_IJSC_SF_EEEEEEEESJ_SK_SJ_SK_NS1E_6fusion15FusionCallbacksIS1I_NS1Q_13LinCombEltActINS1E_6thread4SiLuESJ_fSJ_fLNS_15FloatRoundStyleE2EEES1J_S1P_JEEENS4_5SM1004TMEM4LOAD26SM100_TMEM_LOAD_32dp32b32xENS4_13SM90_TMA_LOADENS12_INS13_ILi2ELi4ELi3EEES16_NST_INS5_IJS17_S1L_EEENS5_IJS1L_SC_EEEEEEENS4_39AutoVectorizingCopyWithAssumedAlignmentILi128EEENS4_14SM90_TMA_STOREES27_S29_S29_EEEvvEEEEvNT_6ParamsE,@"STO_CUDA_ENTRY STV_DEFAULT"
_ZN7cutlass13device_kernelINS_4gemm6kernel13GemmUniversalIN4cute5tupleIJiiiiEEENS1_10collective13CollectiveMmaINS1_35MainloopSm100TmaUmmaWarpSpecializedILi8ELi2ELi4ENS5_IJNS4_1CILi2EEENSA_ILi1EEESC_EEEEENS5_IJNSA_ILi128EEENSA_ILi256EEENSA_ILi64EEEEEENS_10bfloat16_tENS5_IJlSC_lEEESJ_SK_NS4_8TiledMMAINS4_8MMA_AtomIJNS4_26SM100_MMA_F16BF16_2x1SM_SSISJ_SJ_fLi128ELi256ELNS4_4UMMA5MajorE0ELSP_0ELNSO_7ScaleInE0ELSQ_0EEEEEENS4_6LayoutINS5_IJSC_SC_SC_EEENS5_IJNSA_ILi0EEESV_SV_EEEEENS5_IJNS4_10UnderscoreESY_SY_EEEEENS4_18SM100_TMA_2SM_LOADENS4_14ComposedLayoutINS4_7SwizzleILi3ELi4ELi3EEENS4_18smem_ptr_flag_bitsILi16EEENST_INS5_IJNSA_ILi8EEESH_EEENS5_IJSH_SC_EEEEEEEvNS4_8identityES11_S1B_vS1C_EENS_8epilogue10collective18CollectiveEpilogueINS1E_23Sm100TmaWarpSpecializedILi4ELi2ELi32ELb1ELb0EEEJNS5_IJSH_SG_SH_EEENS5_IJNST_ISH_SC_EENST_INS5_IJNSA_ILi32EEESB_EEENS5_IJSC_SF_EEEEEEEESJ_SK_SJ_SK_NS1E_6fusion15FusionCallbacksIS1I_NS1Q_13LinCombEltActINS1E_6thread4SiLuESJ_fSJ_fLNS_15FloatRoundStyleE2EEES1J_S1P_JEEENS4_5SM1004TMEM4LOAD26SM100_TMEM_LOAD_32dp32b32xENS4_13SM90_TMA_LOADENS12_INS13_ILi2ELi4ELi3EEES16_NST_INS5_IJS17_S1L_EEENS5_IJS1L_SC_EEEEEEENS4_39AutoVectorizingCopyWithAssumedAlignmentILi128EEENS4_14SM90_TMA_STOREES27_S29_S29_EEEvvEEEEvNT_6ParamsE:
[----:B------:R-:W1:Y:S01]  /*0000*/  LDC R1, c[0x0][0x37c] ;  /* 0x0000df00ff017b82 */ /* 0x000e620000000800 */
[----:B------:R-:W2:Y:S01]  /*0010*/  S2R R153, SR_TID.X ;  /* 0x0000000000997919 */ /* 0x000ea20000002100 */
[----:B------:R-:W3:Y:S06]  /*0020*/  LDCU.64 UR8, c[0x0][0x890] ;  /* 0x00011200ff0877ac */ /* 0x000eec0008000a00 */
[----:B------:R-:W4:Y:S01]  /*0030*/  S2UR UR37, SR_CgaCtaId ;  /* 0x00000000002579c3 */ /* 0x000f220000008800 */
[----:B------:R-:W-:Y:S02]  /*0040*/  PRMT R133, RZ, 0x7610, R133 ;  /* 0x00007610ff857816 */ /* 0x000fe40000000085 */
[----:B------:R-:W-:Y:S01]  /*0050*/  ELECT P0, URZ, PT ;  /* 0x0000000000ff782f */ /* 0x000fe20003800000 */
[----:B------:R-:W1:Y:S01]  /*0060*/  LDCU.64 UR38, c[0x0][0x358] ;  /* 0x00006b00ff2677ac */ /* 0x000e620008000a00 */
[----:B---3--:R-:W-:-:S04]  /*0070*/  UISETP.NE.U32.AND UP2, UPT, UR8, URZ, UPT ;  /* 0x000000ff0800728c */ /* 0x008fc8000bf45070 */
[----:B------:R-:W-:Y:S02]  /*0080*/  UISETP.NE.AND.EX UP2, UPT, UR9, URZ, UPT, UP2 ;  /* 0x000000ff0900728c */ /* 0x000fe4000bf45320 */
[----:B----4-:R-:W-:Y:S02]  /*0090*/  ULOP3.LUT UR5, UR37, 0x1, URZ, 0xc0, !UPT ;  /* 0x0000000125057892 */ /* 0x010fe4000f8ec0ff */
[----:B------:R-:W-:Y:S01]  /*00a0*/  ULOP3.LUT UR4, UR37, 0x1, URZ, 0x3c, !UPT ;  /* 0x0000000125047892 */ /* 0x000fe2000f8e3cff */
[----:B--2---:R-:W-:-:S05]  /*00b0*/  SHF.R.U32.HI R156, RZ, 0x5, R153 ;  /* 0x00000005ff9c7819 */ /* 0x004fca0000011699 */
[----:B------:R-:W2:Y:S02]  /*00c0*/  SHFL.IDX PT, R0, R156, RZ, 0x1f ;  /* 0x00001fff9c007589 */ /* 0x000ea400000e0000 */
[----:B--2---:R-:W-:Y:S01]  /*00d0*/  R2UR UR10, R0 ;  /* 0x00000000000a72ca */ /* 0x004fe200000e0000 */
[----:B-1----:R-:W-:Y:S05]  /*00e0*/  BRA.U UP2, `(.L_x_0) ;  /* 0x00000001022c7547 */ /* 0x002fea000b800000 */
[----:B------:R-:W1:Y:S02]  /*00f0*/  LDCU.64 UR6, c[0x0][0x888] ;  /* 0x00011100ff0677ac */ /* 0x000e640008000a00 */
[----:B-1----:R-:W-:-:S04]  /*0100*/  UISETP.NE.U32.AND UP0, UPT, UR6, URZ, UPT ;  /* 0x000000ff0600728c */ /* 0x002fc8000bf05070 */
[----:B------:R-:W-:-:S09]  /*0110*/  UISETP.NE.AND.EX UP0, UPT, UR7, URZ, UPT, UP0 ;  /* 0x000000ff0700728c */ /* 0x000fd2000bf05300 */
[----:B------:R-:W-:Y:S05]  /*0120*/  BRA.U !UP0, `(.L_x_1) ;  /* 0x0000000108107547 */ /* 0x000fea000b800000 */
[----:B------:R-:W1:Y:S02]  /*0130*/  LDC.64 R2, c[0x0][0x888] ;  /* 0x00022200ff027b82 */ /* 0x000e640000000a00 */
[----:B-1----:R1:W5:Y:S01]  /*0140*/  LDG.E R91, desc[UR38][R2.64] ;  /* 0x00000026025b7981 */ /* 0x002362000c1e1900 */
[----:B------:R-:W-:Y:S01]  /*0150*/  HFMA2 R133, -RZ, RZ, 0, 5.9604644775390625e-08 ;  /* 0x00000001ff857431 */ /* 0x000fe200000001ff */
[----:B------:R-:W-:Y:S05]  /*0160*/  BRA `(.L_x_0) ;  /* 0x00000000000c7947 */ /* 0x000fea0003800000 */
.L_x_1:
[----:B------:R-:W1:Y:S01]  /*0170*/  LDCU UR6, c[0x0][0x880] ;  /* 0x00011000ff0677ac */ /* 0x000e620008000800 */
[----:B------:R-:W-:Y:S01]  /*0180*/  HFMA2 R133, -RZ, RZ, 0, 5.9604644775390625e-08 ;  /* 0x00000001ff857431 */ /* 0x000fe200000001ff */
[----:B-1----:R-:W-:-:S07]  /*0190*/  MOV R91, UR6 ;  /* 0x00000006005b7c02 */ /* 0x002fce0008000f00 */
.L_x_0:
[----:B------:R-:W2:Y:S02]  /*01a0*/  LDCU.64 UR6, c[0x0][0x8b0] ;  /* 0x00011600ff0677ac */ /* 0x000ea40008000a00 */
[----:B--2---:R-:W-:-:S04]  /*01b0*/  UISETP.NE.U32.AND UP0, UPT, UR6, URZ, UPT ;  /* 0x000000ff0600728c */ /* 0x004fc8000bf05070 */
[----:B------:R-:W-:-:S09]  /*01c0*/  UISETP.NE.AND.EX UP0, UPT, UR7, URZ, UPT, UP0 ;  /* 0x000000ff0700728c */ /* 0x000fd2000bf05300 */
[----:B------:R-:W-:Y:S05]  /*01d0*/  BRA.U UP0, `(.L_x_2) ;  /* 0x0000000100247547 */ /* 0x000fea000b800000 */
[----:B------:R-:W2:Y:S02]  /*01e0*/  LDCU.64 UR6, c[0x0][0x8a8] ;  /* 0x00011500ff0677ac */ /* 0x000ea40008000a00 */
[----:B--2---:R-:W-:-:S04]  /*01f0*/  UISETP.NE.U32.AND UP0, UPT, UR6, URZ, UPT ;  /* 0x000000ff0600728c */ /* 0x004fc8000bf05070 */
[----:B------:R-:W-:-:S09]  /*0200*/  UISETP.NE.AND.EX UP0, UPT, UR7, URZ, UPT, UP0 ;  /* 0x000000ff0700728c */ /* 0x000fd2000bf05300 */
[----:B------:R-:W-:Y:S05]  /*0210*/  BRA.U !UP0, `(.L_x_3) ;  /* 0x00000001080c7547 */ /* 0x000fea000b800000 */
[----:B-1----:R-:W1:Y:S02]  /*0220*/  LDC.64 R2, c[0x0][0x8a8] ;  /* 0x00022a00ff027b82 */ /* 0x002e640000000a00 */
[----:B-1----:R2:W5:Y:S01]  /*0230*/  LDG.E R71, desc[UR38][R2.64] ;  /* 0x0000002602477981 */ /* 0x002562000c1e1900 */
[----:B------:R-:W-:Y:S05]  /*0240*/  BRA `(.L_x_2) ;  /* 0x0000000000087947 */ /* 0x000fea0003800000 */
.L_x_3:
[----:B------:R-:W2:Y:S02]  /*0250*/  LDCU UR6, c[0x0][0x8a0] ;  /* 0x00011400ff0677ac */ /* 0x000ea40008000800 */
[----:B--2---:R-:W-:Y:S02]  /*0260*/  MOV R71, UR6 ;  /* 0x0000000600477c02 */ /* 0x004fe40008000f00 */
.L_x_2:
[----:B------:R-:W-:Y:S01]  /*0270*/  IMAD.U32 R0, RZ, RZ, UR10 ;  /* 0x0000000aff007e24 */ /* 0x000fe2000f8e00ff */
[----:B------:R-:W-:Y:S04]  /*0280*/  BSSY.RECONVERGENT B0, `(.L_x_4) ;  /* 0x000000c000007945 */ /* 0x000fe80003800200 */
[C---:B------:R-:W-:Y:S02]  /*0290*/  ISETP.NE.OR P2, PT, R0.reuse, 0x1, !P0 ;  /* 0x000000010000780c */ /* 0x040fe40004745670 */
[----:B------:R-:W-:-:S11]  /*02a0*/  ISETP.NE.OR P1, PT, R0, 0x3, !P0 ;  /* 0x000000030000780c */ /* 0x000fd60004725670 */
[----:B------:R-:W-:Y:S05]  /*02b0*/  @P2 BRA `(.L_x_5) ;  /* 0x0000000000202947 */ /* 0x000fea0003800000 */
[----:B------:R-:W3:Y:S02]  /*02c0*/  LDCU.64 UR6, c[0x0][0x348] ;  /* 0x00006900ff0677ac */ /* 0x000ee40008000a00 */
[----:B---3--:R-:W-:Y:S02]  /*02d0*/  UIADD3 UR12, UP1, UPT, UR6, 0x80, URZ ;  /* 0x00000080060c7890 */ /* 0x008fe4000ff3e0ff */
[----:B------:R-:W-:Y:S02]  /*02e0*/  UIADD3 UR6, UP0, UPT, UR6, 0x180, URZ ;  /* 0x0000018006067890 */ /* 0x000fe4000ff1e0ff */
[----:B------:R-:W-:Y:S02]  /*02f0*/  UIADD3.X UR13, UPT, UPT, URZ, UR7, URZ, UP1, !UPT ;  /* 0x00000007ff0d7290 */ /* 0x000fe40008ffe4ff */
[----:B------:R-:W-:-:S07]  /*0300*/  UIADD3.X UR7, UPT, UPT, URZ, UR7, URZ, UP0, !UPT ;  /* 0x00000007ff077290 */ /* 0x000fce00087fe4ff */
[----:B------:R3:W-:Y:S02]  /*0310*/  UTMACCTL.PF [UR12] ;  /* 0x000000000c0079b9 */ /* 0x0007e40008040000 */
[----:B------:R3:W-:Y:S02]  /*0320*/  UTMACCTL.PF [UR6] ;  /* 0x00000000060079b9 */ /* 0x0007e40008040000 */
[----:B---3--:R-:W-:Y:S01]  /*0330*/  NOP ;  /* 0x0000000000007918 */ /* 0x008fe20000000000 */
.L_x_5:
[----:B------:R-:W-:Y:S05]  /*0340*/  BSYNC.RECONVERGENT B0 ;  /* 0x0000000000007941 */ /* 0x000fea0003800200 */
.L_x_4:
[----:B------:R-:W-:Y:S04]  /*0350*/  BSSY.RECONVERGENT B0, `(.L_x_6) ;  /* 0x000000a000007945 */ /* 0x000fe80003800200 */
        /* <DEDUP_REMOVED lines=9> */
.L_x_7:
[----:B------:R-:W-:Y:S05]  /*03f0*/  BSYNC.RECONVERGENT B0 ;  /* 0x0000000000007941 */ /* 0x000fea0003800200 */
.L_x_6:
[----:B------:R-:W3:Y:S01]  /*0400*/  LDCU.64 UR6, c[0x0][0x888] ;  /* 0x00011100ff0677ac */ /* 0x000ee20008000a00 */
[----:B------:R-:W-:Y:S02]  /*0410*/  UISETP.EQ.U32.AND UP1, UPT, UR8, URZ, UPT ;  /* 0x000000ff0800728c */ /* 0x000fe4000bf22070 */
[----:B------:R-:W-:Y:S02]  /*0420*/  UPLOP3.LUT UP5, UPT, UPT, UPT, UPT, 0x40, 0x4 ;  /* 0x000000000004789c */ /* 0x000fe40003fae870 */
[----:B---3--:R-:W-:-:S04]  /*0430*/  UISETP.NE.U32.AND UP0, UPT, UR6, URZ, UPT ;  /* 0x000000ff0600728c */ /* 0x008fc8000bf05070 */
[----:B------:R-:W-:-:S04]  /*0440*/  UISETP.NE.AND.EX UP0, UPT, UR7, URZ, UPT, UP0 ;  /* 0x000000ff0700728c */ /* 0x000fc8000bf05300 */
[----:B------:R-:W-:-:S04]  /*0450*/  UISETP.EQ.OR.EX UP3, UPT, UR9, URZ, !UP0, UP1 ;  /* 0x000000ff0900728c */ /* 0x000fc8000c762710 */
[----:B------:R-:W-:-:S05]  /*0460*/  UP2UR UR45, UPR, URZ, 0x8 ;  /* 0x00000008ff2d7883 */ /* 0x000fca0008000000 */
[----:B------:R-:W-:Y:S07]  /*0470*/  BRA.U !UP3, `(.L_x_8) ;  /* 0x000000010b147547 */ /* 0x000fee000b800000 */
[----:B------:R-:W-:Y:S01]  /*0480*/  PLOP3.LUT P2, PT, PT, PT, UP2, 0x80, 0x8 ;  /* 0x000000000008781c */ /* 0x000fe20003f4f028 */
[----:B------:R-:W-:-:S12]  /*0490*/  UPLOP3.LUT UP5, UPT, UPT, UPT, UP0, 0x40, 0x4 ;  /* 0x000000000004789c */ /* 0x000fd80003fae800 */
[----:B-----5:R-:W-:-:S13]  /*04a0*/  @!P2 FSETP.EQ.AND P1, PT, R91, RZ, PT ;  /* 0x000000ff5b00a20b */ /* 0x020fda0003f22000 */
[----:B------:R-:W-:Y:S01]  /*04b0*/  @!P2 VOTEU.ANY UP1, P1 ;  /* 0x0000000000ffa886 */ /* 0x000fe20000820100 */
[----:B------:R-:W-:-:S11]  /*04c0*/  @!UP2 UPLOP3.LUT UP5, UPT, UPT, UPT, UP1, 0x80, 0x8 ;  /* 0x000000000008a89c */ /* 0x000fd60003faf010 */
.L_x_8:
[----:B------:R-:W3:Y:S01]  /*04d0*/  SHFL.IDX PT, R0, R156, RZ, 0x1f ;  /* 0x00001fff9c007589 */ /* 0x000ee200000e0000 */
[----:B------:R-:W-:-:S04]  /*04e0*/  UISETP.NE.AND UP1, UPT, UR10, 0x2, UPT ;  /* 0x000000020a00788c */ /* 0x000fc8000bf25270 */
[----:B------:R-:W-:Y:S02]  /*04f0*/  UISETP.EQ.AND UP2, UPT, UR5, URZ, !UP1 ;  /* 0x000000ff0500728c */ /* 0x000fe4000cf42270 */
[----:B------:R-:W-:-:S04]  /*0500*/  USEL UR6, URZ, 0x1, UP1 ;  /* 0x00000001ff067887 */ /* 0x000fc80008800000 */
[----:B------:R-:W-:Y:S02]  /*0510*/  PLOP3.LUT P5, PT, P0, PT, UP2, 0x80, 0x8 ;  /* 0x000000000008781c */ /* 0x000fe400007af028 */
[----:B---3--:R-:W-:-:S13]  /*0520*/  ISETP.NE.AND P1, PT, R0, RZ, PT ;  /* 0x000000ff0000720c */ /* 0x008fda0003f25270 */
[----:B------:R-:W-:Y:S05]  /*0530*/  @P1 BRA `(.L_x_9) ;  /* 0x0000000000641947 */ /* 0x000fea0003800000 */
[----:B------:R-:W-:Y:S01]  /*0540*/  UMOV UR8, 0x400 ;  /* 0x0000040000087882 */ /* 0x000fe20000000000 */
[----:B------:R-:W-:Y:S01]  /*0550*/  UMOV UR7, 0x1 ;  /* 0x0000000100077882 */ /* 0x000fe20000000000 */
[----:B------:R-:W-:Y:S02]  /*0560*/  ULEA UR8, UR37, UR8, 0x18 ;  /* 0x0000000825087291 */ /* 0x000fe4000f8ec0ff */
[----:B------:R-:W-:-:S04]  /*0570*/  UIADD3 UR12, UPT, UPT, -UR7, 0x100000, URZ ;  /* 0x00100000070c7890 */ /* 0x000fc8000fffe1ff */
[----:B------:R-:W-:Y:S02]  /*0580*/  USHF.L.U32 UR13, UR12, 0xb, URZ ;  /* 0x0000000b0c0d7899 */ /* 0x000fe400080006ff */
[----:B------:R-:W-:Y:S01]  /*0590*/  USHF.L.U32 UR12, UR12, 0x1, URZ ;  /* 0x000000010c0c7899 */ /* 0x000fe200080006ff */
[----:B------:R-:W-:Y:S01]  /*05a0*/  ELECT P1, URZ, PT ;  /* 0x0000000000ff782f */ /* 0x000fe20003820000 */
[----:B------:R-:W3:Y:S10]  /*05b0*/  FENCE.VIEW.ASYNC.S ;  /* 0x00000000000073c6 */ /* 0x000ef40000000000 */
[----:B---3--:R3:W4:Y:S01]  /*05c0*/  SYNCS.EXCH.64 URZ, [UR8], UR12 ;  /* 0x0000000c08ff75b2 */ /* 0x0087220008000100 */
[----:B------:R3:W1:Y:S01]  /*05d0*/  SYNCS.EXCH.64 URZ, [UR8+0x40], UR12 ;  /* 0x0000400c08ff75b2 */ /* 0x0006620008000100 */
        /* <DEDUP_REMOVED lines=13> */
[----:B------:R3:W1:Y:S02]  /*06b0*/  SYNCS.EXCH.64 URZ, [UR8+0x78], UR12 ;  /* 0x0000780c08ff75b2 */ /* 0x0006640008000100 */
[----:B---3--:R-:W-:Y:S01]  /*06c0*/  NOP ;  /* 0x0000000000007918 */ /* 0x008fe20000000000 */
.L_x_9:
[----:B------:R-:W3:Y:S01]  /*06d0*/  SHFL.IDX PT, R0, R156, RZ, 0x1f ;  /* 0x00001fff9c007589 */ /* 0x000ee200000e0000 */
[----:B------:R-:W-:Y:S01]  /*06e0*/  NOP ;  /* 0x0000000000007918 */ /* 0x000fe20000000000 */
[----:B---3--:R-:W-:-:S13]  /*06f0*/  ISETP.NE.AND P1, PT, R0, 0x1, PT ;  /* 0x000000010000780c */ /* 0x008fda0003f25270 */
[----:B------:R-:W-:Y:S05]  /*0700*/  @P1 BRA `(.L_x_10) ;  /* 0x0000000000541947 */ /* 0x000fea0003800000 */
[----:B------:R-:W-:Y:S01]  /*0710*/  UMOV UR9, 0x400 ;  /* 0x0000040000097882 */ /* 0x000fe20000000000 */
[----:B------:R-:W-:Y:S01]  /*0720*/  UMOV UR8, 0x20 ;  /* 0x0000002000087882 */ /* 0x000fe20000000000 */
[----:B------:R-:W-:Y:S01]  /*0730*/  UMOV UR7, 0x80 ;  /* 0x0000008000077882 */ /* 0x000fe20000000000 */
[----:B------:R-:W-:Y:S02]  /*0740*/  ULEA UR9, UR37, UR9, 0x18 ;  /* 0x0000000925097291 */ /* 0x000fe4000f8ec0ff */
[----:B------:R-:W-:-:S04]  /*0750*/  UIADD3 UR12, UPT, UPT, -UR8, 0x100000, URZ ;  /* 0x00100000080c7890 */ /* 0x000fc8000fffe1ff */
[----:B------:R-:W-:Y:S02]  /*0760*/  USHF.L.U32 UR13, UR12, 0xb, URZ ;  /* 0x0000000b0c0d7899 */ /* 0x000fe400080006ff */
[----:B------:R-:W-:Y:S02]  /*0770*/  USHF.L.U32 UR12, UR12, 0x1, URZ ;  /* 0x000000010c0c7899 */ /* 0x000fe400080006ff */
[----:B------:R-:W-:-:S04]  /*0780*/  UIADD3 UR14, UPT, UPT, -UR7, 0x100000, URZ ;  /* 0x00100000070e7890 */ /* 0x000fc8000fffe1ff */
[----:B------:R-:W-:Y:S02]  /*0790*/  USHF.L.U32 UR15, UR14, 0xb, URZ ;  /* 0x0000000b0e0f7899 */ /* 0x000fe400080006ff */
[----:B------:R-:W-:Y:S01]  /*07a0*/  USHF.L.U32 UR14, UR14, 0x1, URZ ;  /* 0x000000010e0e7899 */ /* 0x000fe200080006ff */
[----:B------:R-:W-:Y:S01]  /*07b0*/  ELECT P1, URZ, PT ;  /* 0x0000000000ff782f */ /* 0x000fe20003820000 */
[----:B------:R-:W3:Y:S02]  /*07c0*/  FENCE.VIEW.ASYNC.S ;  /* 0x00000000000073c6 */ /* 0x000ee40000000000 */
[----:B---3--:R3:W1:Y:S08]  /*07d0*/  SYNCS.EXCH.64 URZ, [UR9+0x80], UR12 ;  /* 0x0000800c09ff75b2 */ /* 0x0086700008000100 */
[----:B------:R3:W1:Y:S01]  /*07e0*/  SYNCS.EXCH.64 URZ, [UR9+0xa0], UR14 ;  /* 0x0000a00e09ff75b2 */ /* 0x0006620008000100 */
[----:B------:R3:W1:Y:S01]  /*07f0*/  SYNCS.EXCH.64 URZ, [UR9+0x88], UR12 ;  /* 0x0000880c09ff75b2 */ /* 0x0006620008000100 */
[----:B------:R3:W1:Y:S01]  /*0800*/  SYNCS.EXCH.64 URZ, [UR9+0xa8], UR14 ;  /* 0x0000a80e09ff75b2 */ /* 0x0006620008000100 */
[----:B------:R3:W1:Y:S01]  /*0810*/  SYNCS.EXCH.64 URZ, [UR9+0x90], UR12 ;  /* 0x0000900c09ff75b2 */ /* 0x0006620008000100 */
[----:B------:R3:W1:Y:S01]  /*0820*/  SYNCS.EXCH.64 URZ, [UR9+0xb0], UR14 ;  /* 0x0000b00e09ff75b2 */ /* 0x0006620008000100 */
[----:B------:R3:W1:Y:S01]  /*0830*/  SYNCS.EXCH.64 URZ, [UR9+0x98], UR12 ;  /* 0x0000980c09ff75b2 */ /* 0x0006620008000100 */
[----:B------:R3:W1:Y:S01]  /*0840*/  SYNCS.EXCH.64 URZ, [UR9+0xb8], UR14 ;  /* 0x0000b80e09ff75b2 */ /* 0x0006620008000100 */
[----:B------:R-:W-:Y:S01]  /*0850*/  NOP ;  /* 0x0000000000007918 */ /* 0x000fe20000000000 */
.L_x_10:
[----:B------:R-:W2:Y:S01]  /*0860*/  SHFL.IDX PT, R0, R156, RZ, 0x1f ;  /* 0x00001fff9c007589 */ /* 0x000ea200000e0000 */
[----:B------:R-:W-:Y:S01]  /*0870*/  NOP ;  /* 0x0000000000007918 */ /* 0x000fe20000000000 */
[----:B--2---:R-:W-:-:S13]  /*0880*/  ISETP.NE.AND P1, PT, R0, 0x3, PT ;  /* 0x000000030000780c */ /* 0x004fda0003f25270 */
[----:B------:R-:W-:Y:S05]  /*0890*/  @P1 BRA `(.L_x_11) ;  /* 0x00000000002c1947 */ /* 0x000fea0003800000 */
[----:B------:R-:W-:Y:S01]  /*08a0*/  UMOV UR8, 0x400 ;  /* 0x0000040000087882 */ /* 0x000fe20000000000 */
[----:B------:R-:W-:Y:S01]  /*08b0*/  UMOV UR7, 0x20 ;  /* 0x0000002000077882 */ /* 0x000fe20000000000 */
[----:B------:R-:W-:Y:S02]  /*08c0*/  ULEA UR8, UR37, UR8, 0x18 ;  /* 0x0000000825087291 */ /* 0x000fe4000f8ec0ff */
[----:B---3--:R-:W-:-:S04]  /*08d0*/  UIADD3 UR12, UPT, UPT, -UR7, 0x100000, URZ ;  /* 0x00100000070c7890 */ /* 0x008fc8000fffe1ff */
[----:B------:R-:W-:Y:S02]  /*08e0*/  USHF.L.U32 UR13, UR12, 0xb, URZ ;  /* 0x0000000b0c0d7899 */ /* 0x000fe400080006ff */
[----:B------:R-:W-:Y:S01]  /*08f0*/  USHF.L.U32 UR12, UR12, 0x1, URZ ;  /* 0x000000010c0c7899 */ /* 0x000fe200080006ff */
[----:B------:R-:W-:Y:S01]  /*0900*/  ELECT P1, URZ, PT ;  /* 0x0000000000ff782f */ /* 0x000fe20003820000 */
[----:B------:R-:W2:Y:S10]  /*0910*/  FENCE.VIEW.ASYNC.S ;  /* 0x00000000000073c6 */ /* 0x000eb40000000000 */
[----:B--2---:R2:W3:Y:S01]  /*0920*/  SYNCS.EXCH.64 URZ, [UR8+0xc0], UR12 ;  /* 0x0000c00c08ff75b2 */ /* 0x0044e20008000100 */
[----:B------:R2:W1:Y:S01]  /*0930*/  SYNCS.EXCH.64 URZ, [UR8+0xc8], UR12 ;  /* 0x0000c80c08ff75b2 */ /* 0x0004620008000100 */
[----:B------:R-:W-:Y:S01]  /*0940*/  NOP ;  /* 0x0000000000007918 */ /* 0x000fe20000000000 */
.L_x_11:
[----:B------:R-:W4:Y:S01]  /*0950*/  SHFL.IDX PT, R0, R156, RZ, 0x1f ;  /* 0x00001fff9c007589 */ /* 0x000f2200000e0000 */
[----:B------:R-:W-:Y:S01]  /*0960*/  NOP ;  /* 0x0000000000007918 */ /* 0x000fe20000000000 */
[----:B----4-:R-:W-:-:S13]  /*0970*/  ISETP.NE.AND P1, PT, R0, 0x4, PT ;  /* 0x000000040000780c */ /* 0x010fda0003f25270 */
[----:B------:R-:W-:Y:S05]  /*0980*/  @P1 BRA `(.L_x_12) ;  /* 0x0000000000481947 */ /* 0x000fea0003800000 */
[----:B---3--:R-:W-:Y:S01]  /*0990*/  UMOV UR9, 0x1a0 ;  /* 0x000001a000097882 */ /* 0x008fe20000000000 */
[----:B--2---:R-:W-:Y:S01]  /*09a0*/  UMOV UR8, 0x400 ;  /* 0x0000040000087882 */ /* 0x004fe20000000000 */
[----:B------:R-:W-:Y:S01]  /*09b0*/  USEL UR9, UR9, 0x1e0, UP5 ;  /* 0x000001e009097887 */ /* 0x000fe2000a800000 */
        /* <DEDUP_REMOVED lines=9> */
[----:B------:R-:W2:Y:S02]  /*0a50*/  FENCE.VIEW.ASYNC.S ;  /* 0x00000000000073c6 */ /* 0x000ea40000000000 */
[----:B--2---:R4:W2:Y:S08]  /*0a60*/  SYNCS.EXCH.64 URZ, [UR8+0xd0], UR12 ;  /* 0x0000d00c08ff75b2 */ /* 0x0048b00008000100 */
[----:B------:R4:W3:Y:S01]  /*0a70*/  SYNCS.EXCH.64 URZ, [UR8+0xe0], UR14 ;  /* 0x0000e00e08ff75b2 */ /* 0x0008e20008000100 */
[----:B------:R4:W1:Y:S01]  /*0a80*/  SYNCS.EXCH.64 URZ, [UR8+0xd8], UR12 ;  /* 0x0000d80c08ff75b2 */ /* 0x0008620008000100 */
[----:B------:R4:W1:Y:S02]  /*0a90*/  SYNCS.EXCH.64 URZ, [UR8+0xe8], UR14 ;  /* 0x0000e80e08ff75b2 */ /* 0x0008640008000100 */
[----:B----4-:R-:W-:Y:S01]  /*0aa0*/  NOP ;  /* 0x0000000000007918 */ /* 0x010fe20000000000 */
.L_x_12:
[----:B------:R-:W4:Y:S01]  /*0ab0*/  SHFL.IDX PT, R0, R156, RZ, 0x1f ;  /* 0x00001fff9c007589 */ /* 0x000f2200000e0000 */
[----:B------:R-:W-:Y:S01]  /*0ac0*/  NOP ;  /* 0x0000000000007918 */ /* 0x000fe20000000000 */
[----:B----4-:R-:W-:-:S13]  /*0ad0*/  ISETP.NE.AND P1, PT, R0, 0x5, PT ;  /* 0x000000050000780c */ /* 0x010fda0003f25270 */
[----:B------:R-:W-:Y:S05]  /*0ae0*/  @P1 BRA `(.L_x_13) ;  /* 0x0000000000541947 */ /* 0x000fea0003800000 */
[----:B---3--:R-:W-:Y:S01]  /*0af0*/  UMOV UR9, 0x400 ;  /* 0x0000040000097882 */ /* 0x008fe20000000000 */
[----:B--2---:R-:W-:Y:S01]  /*0b00*/  UMOV UR8, 0x1 ;  /* 0x0000000100087882 */ /* 0x004fe20000000000 */
        /* <DEDUP_REMOVED lines=13> */
[----:B------:R4:W1:Y:S01]  /*0be0*/  SYNCS.EXCH.64 URZ, [UR9+0x118], UR14 ;  /* 0x0001180e09ff75b2 */ /* 0x0008620008000100 */
[----:B------:R4:W1:Y:S01]  /*0bf0*/  SYNCS.EXCH.64 URZ, [UR9+0x100], UR12 ;  /* 0x0001000c09ff75b2 */ /* 0x0008620008000100 */
[----:B------:R4:W1:Y:S01]  /*0c00*/  SYNCS.EXCH.64 URZ, [UR9+0x120], UR14 ;  /* 0x0001200e09ff75b2 */ /* 0x0008620008000100 */
[----:B------:R4:W1:Y:S01]  /*0c10*/  SYNCS.EXCH.64 URZ, [UR9+0x108], UR12 ;  /* 0x0001080c09ff75b2 */ /* 0x0008620008000100 */
[----:B------:R4:W1:Y:S02]  /*0c20*/  SYNCS.EXCH.64 URZ, [UR9+0x128], UR14 ;  /* 0x0001280e09ff75b2 */ /* 0x0008640008000100 */
[----:B----4-:R-:W-:Y:S01]  /*0c30*/  NOP ;  /* 0x0000000000007918 */ /* 0x010fe20000000000 */
.L_x_13:
[----:B------:R-:W4:Y:S01]  /*0c40*/  SHFL.IDX PT, R0, R156, RZ, 0x1f ;  /* 0x00001fff9c007589 */ /* 0x000f2200000e0000 */
[----:B------:R-:W-:Y:S01]  /*0c50*/  ISETP.NE.OR P0, PT, RZ, UR10, !P0 ;  /* 0x0000000aff007c0c */ /* 0x000fe2000c705670 */
[----:B------:R-:W-:Y:S01]  /*0c60*/  NOP ;  /* 0x0000000000007918 */ /* 0x000fe20000000000 */
[----:B----4-:R-:W-:-:S13]  /*0c70*/  ISETP.NE.AND P1, PT, R0, 0x3, PT ;  /* 0x000000030000780c */ /* 0x010fda0003f25270 */
[----:B------:R-:W-:Y:S05]  /*0c80*/  @P1 BRA `(.L_x_14) ;  /* 0x0000000000341947 */ /* 0x000fea0003800000 */
[----:B--2---:R-:W-:Y:S01]  /*0c90*/  UMOV UR8, 0x400 ;  /* 0x0000040000087882 */ /* 0x004fe20000000000 */
[----:B------:R-:W-:Y:S01]  /*0ca0*/  UMOV UR7, 0x20 ;  /* 0x0000002000077882 */ /* 0x000fe20000000000 */
[----:B------:R-:W-:Y:S02]  /*0cb0*/  ULEA UR8, UR37, UR8, 0x18 ;  /* 0x0000000825087291 */ /* 0x000fe4000f8ec0ff */
[----:B---3--:R-:W-:-:S04]  /*0cc0*/  UIADD3 UR12, UPT, UPT, -UR7, 0x100000, URZ ;  /* 0x00100000070c7890 */ /* 0x008fc8000fffe1ff */
[----:B------:R-:W-:Y:S02]  /*0cd0*/  USHF.L.U32 UR13, UR12, 0xb, URZ ;  /* 0x0000000b0c0d7899 */ /* 0x000fe400080006ff */
[----:B------:R-:W-:Y:S01]  /*0ce0*/  USHF.L.U32 UR12, UR12, 0x1, URZ ;  /* 0x000000010c0c7899 */ /* 0x000fe200080006ff */
[----:B------:R-:W-:Y:S01]  /*0cf0*/  ELECT P1, URZ, PT ;  /* 0x0000000000ff782f */ /* 0x000fe20003820000 */
[----:B------:R-:W2:Y:S10]  /*0d00*/  FENCE.VIEW.ASYNC.S ;  /* 0x00000000000073c6 */ /* 0x000eb40000000000 */
[----:B--2---:R4:W2:Y:S01]  /*0d10*/  SYNCS.EXCH.64 URZ, [UR8+0x130], UR12 ;  /* 0x0001300c08ff75b2 */ /* 0x0048a20008000100 */
[----:B------:R4:W3:Y:S01]  /*0d20*/  SYNCS.EXCH.64 URZ, [UR8+0x140], UR12 ;  /* 0x0001400c08ff75b2 */ /* 0x0008e20008000100 */
[----:B------:R4:W1:Y:S01]  /*0d30*/  SYNCS.EXCH.64 URZ, [UR8+0x138], UR12 ;  /* 0x0001380c08ff75b2 */ /* 0x0008620008000100 */
[----:B------:R4:W1:Y:S02]  /*0d40*/  SYNCS.EXCH.64 URZ, [UR8+0x148], UR12 ;  /* 0x0001480c08ff75b2 */ /* 0x0008640008000100 */
[----:B----4-:R-:W-:Y:S01]  /*0d50*/  NOP ;  /* 0x0000000000007918 */ /* 0x010fe20000000000 */
.L_x_14:
[----:B------:R-:W-:Y:S01]  /*0d60*/  VOTEU.ALL UP1, P0 ;  /* 0x0000000000ff7886 */ /* 0x000fe20000020000 */
[----:B--2---:R-:W2:Y:S01]  /*0d70*/  LDCU UR8, c[0x0][0x36c] ;  /* 0x00006d80ff0877ac */ /* 0x004ea20008000800 */
[----:B------:R-:W-:Y:S01]  /*0d80*/  NOP ;  /* 0x0000000000007918 */ /* 0x000fe20000000000 */
[----:B------:R-:W-:Y:S01]  /*0d90*/  LOP3.LUT R10, R153, 0x1f, RZ, 0xc0, !PT ;  /* 0x0000001f990a7812 */ /* 0x000fe200078ec0ff */
[----:B---3--:R-:W-:Y:S01]  /*0da0*/  UMOV UR12, 0x20 ;  /* 0x00000020000c7882 */ /* 0x008fe20000000000 */
[----:B------:R-:W-:Y:S01]  /*0db0*/  @!UP1 UMOV UR7, 0x400 ;  /* 0x0000040000079882 */ /* 0x000fe20000000000 */
[----:B------:R-:W-:-:S04]  /*0dc0*/  @!UP1 UIADD3 UR12, UPT, UPT, -UR12, 0x100000, URZ ;  /* 0x001000000c0c9890 */ /* 0x000fc8000fffe1ff */
[----:B------:R-:W-:Y:S02]  /*0dd0*/  @!UP1 USHF.L.U32 UR13, UR12, 0xb, URZ ;  /* 0x0000000b0c0d9899 */ /* 0x000fe400080006ff */
[----:B------:R-:W-:Y:S02]  /*0de0*/  @!UP1 USHF.L.U32 UR12, UR12, 0x1, URZ ;  /* 0x000000010c0c9899 */ /* 0x000fe400080006ff */
[----:B------:R-:W-:Y:S01]  /*0df0*/  @!UP1 ULEA UR7, UR37, UR7, 0x18 ;  /* 0x0000000725079291 */ /* 0x000fe2000f8ec0ff */
[----:B------:R-:W-:Y:S01]  /*0e00*/  VOTEU.ALL UP1, P0 ;  /* 0x0000000000ff7886 */ /* 0x000fe20000020000 */
[----:B------:R-:W-:Y:S01]  /*0e10*/  UISETP.NE.AND UP4, UPT, UR10, URZ, UPT ;  /* 0x000000ff0a00728c */ /* 0x000fe2000bf85270 */
[----:B------:R-:W3:Y:S09]  /*0e20*/  FENCE.VIEW.ASYNC.S ;  /* 0x00000000000073c6 */ /* 0x000ef20000000000 */
[----:B---3--:R3:W4:Y:S01]  /*0e30*/  @!UP1 SYNCS.EXCH.64 URZ, [UR7+0x150], UR12 ;  /* 0x0001500c07ff95b2 */ /* 0x0087220008000100 */
[----:B--2---:R-:W-:-:S09]  /*0e40*/  UISETP.EQ.U32.AND UP1, UPT, UR8, 0x1, UPT ;  /* 0x000000010800788c */ /* 0x004fd2000bf22070 */
[----:B------:R-:W-:Y:S05]  /*0e50*/  BRA.U !UP1, `(.L_x_15) ;  /* 0x0000000109087547 */ /* 0x000fea000b800000 */
[----:B-1--4-:R-:W-:Y:S01]  /*0e60*/  UCGABAR_ARV ;  /* 0x00000000000079c7 */ /* 0x012fe20008000000 */
[----:B------:R-:W-:Y:S05]  /*0e70*/  BRA `(.L_x_16) ;  /* 0x0000000000047947 */ /* 0x000fea0003800000 */
.L_x_15:
[----:B-1--4-:R-:W-:Y:S01]  /*0e80*/  NOP ;  /* 0x0000000000007918 */ /* 0x012fe20000000000 */
.L_x_16:
[----:B------:R-:W1:Y:S01]  /*0e90*/  S2R R22, SR_CTAID.Y ;  /* 0x0000000000167919 */ /* 0x000e620000002600 */
[----:B------:R-:W-:-:S05]  /*0ea0*/  CS2R.32 R132, SR_CgaSize ;  /* 0x0000000000847805 */ /* 0x000fca0000008a00 */
[----:B------:R-:W-:-:S05]  /*0eb0*/  IMAD R132, R132, -0xa0, RZ ;  /* 0xffffff6084847824 */ /* 0x000fca00078e02ff */
[----:B---3--:R-:W-:-:S14]  /*0ec0*/  R2UR UR7, R132 ;  /* 0x00000000840772ca */ /* 0x008fdc00000e0000 */
[----:B------:R-:W2:Y:S01]  /*0ed0*/  LDCU UR7, c[0x0][UR7+0x2b4] ;  /* 0x00005680070777ac */ /* 0x000ea20008000800 */
[----:B------:R-:W-:-:S05]  /*0ee0*/  CS2R.32 R0, SR_CgaSize ;  /* 0x0000000000007805 */ /* 0x000fca0000008a00 */
[----:B------:R-:W-:-:S06]  /*0ef0*/  IMAD R0, R0, -0xa0, RZ ;  /* 0xffffff6000007824 */ /* 0x000fcc00078e02ff */
[----:B------:R-:W3:Y:S01]  /*0f00*/  LDC R0, c[0x0][R0+0x2a4] ;  /* 0x0000a90000007b82 */ /* 0x000ee20000000800 */
[----:B------:R-:W-:Y:S01]  /*0f10*/  PRMT R8, RZ, 0x7610, R8 ;  /* 0x00007610ff087816 */ /* 0x000fe20000000008 */
[----:B------:R-:W4:Y:S01]  /*0f20*/  S2R R9, SR_CTAID.X ;  /* 0x0000000000097919 */ /* 0x000f220000002500 */
[----:B------:R-:W-:-:S05]  /*0f30*/  CS2R.32 R132, SR_CgaSize ;  /* 0x0000000000847805 */ /* 0x000fca0000008a00 */
[----:B------:R-:W-:-:S05]  /*0f40*/  IMAD R132, R132, -0xa0, RZ ;  /* 0xffffff6084847824 */ /* 0x000fca00078e02ff */
[----:B------:R-:W-:-:S14]  /*0f50*/  R2UR UR8, R132 ;  /* 0x00000000840872ca */ /* 0x000fdc00000e0000 */
[----:B------:R-:W3:Y:S01]  /*0f60*/  LDCU UR8, c[0x0][UR8+0x2b0] ;  /* 0x00005600080877ac */ /* 0x000ee20008000800 */
[----:B------:R-:W-:Y:S01]  /*0f70*/  UISETP.NE.AND UP2, UPT, UR10, 0x2, UPT ;  /* 0x000000020a00788c */ /* 0x000fe2000bf45270 */
[----:B------:R-:W2:Y:S01]  /*0f80*/  LDC R11, c[0x0][0xb24] ;  /* 0x0002c900ff0b7b82 */ /* 0x000ea20000000800 */
[----:B------:R-:W-:-:S05]  /*0f90*/  CS2R.32 R2, SR_CgaSize ;  /* 0x0000000000027805 */ /* 0x000fca0000008a00 */
[----:B------:R-:W-:-:S06]  /*0fa0*/  IMAD R2, R2, -0xa0, RZ ;  /* 0xffffff6002027824 */ /* 0x000fcc00078e02ff */
[----:B------:R-:W3:Y:S08]  /*0fb0*/  LDC R2, c[0x0][R2+0x2a0] ;  /* 0x0000a80002027b82 */ /* 0x000ef00000000800 */
[----:B------:R-:W3:Y:S01]  /*0fc0*/  LDC R65, c[0x0][0xb24] ;  /* 0x0002c900ff417b82 */ /* 0x000ee20000000800 */
[----:B-1----:R-:W-:-:S07]  /*0fd0*/  I2FP.F32.U32 R115, R22 ;  /* 0x0000001600737245 */ /* 0x002fce0000201000 */
[----:B------:R-:W1:Y:S01]  /*0fe0*/  S2UR UR36, SR_CTAID.Z ;  /* 0x00000000002479c3 */ /* 0x000e620000002700 */
[----:B--2---:R-:W-:Y:S01]  /*0ff0*/  ISETP.GE.AND P0, PT, R11, 0x1, PT ;  /* 0x000000010b00780c */ /* 0x004fe20003f06270 */
[----:B----4-:R-:W-:Y:S01]  /*1000*/  IMAD.MOV.U32 R23, RZ, RZ, R9 ;  /* 0x000000ffff177224 */ /* 0x010fe200078e0009 */
[----:B------:R-:W-:Y:S01]  /*1010*/  I2FP.F32.U32 R132, R9 ;  /* 0x0000000900847245 */ /* 0x000fe20000201000 */
[----:B------:R-:W-:Y:S01]  /*1020*/  FMUL R115, R115, UR7 ;  /* 0x0000000773737c20 */ /* 0x000fe20008400000 */
[----:B------:R-:W2:Y:S03]  /*1030*/  LDCU UR7, c[0x0][0xb30] ;  /* 0x00016600ff0777ac */ /* 0x000ea60008000800 */
[----:B---3--:R-:W-:Y:S02]  /*1040*/  FMUL R132, R132, UR8 ;  /* 0x0000000884847c20 */ /* 0x008fe40008400000 */
[----:B------:R-:W3:Y:S08]  /*1050*/  F2I.U32.TRUNC.NTZ R115, R115 ;  /* 0x0000007300737305 */ /* 0x000ef0000020f000 */
[----:B------:R-:W4:Y:S01]  /*1060*/  F2I.U32.TRUNC.NTZ R132, R132 ;  /* 0x0000008400847305 */ /* 0x000f22000020f000 */
[----:B--2---:R-:W-:Y:S01]  /*1070*/  UISETP.NE.AND UP3, UPT, UR7, 0x1, UPT ;  /* 0x000000010700788c */ /* 0x004fe2000bf65270 */
[----:B---3--:R-:W-:-:S05]  /*1080*/  IADD3 R115, PT, PT, -R115, RZ, RZ ;  /* 0x000000ff73737210 */ /* 0x008fca0007ffe1ff */
[----:B------:R-:W-:Y:S01]  /*1090*/  IMAD R115, R0, R115, R22 ;  /* 0x0000007300737224 */ /* 0x000fe200078e0216 */
[----:B------:R-:W-:Y:S01]  /*10a0*/  PRMT R0, RZ, 0x7610, R0 ;  /* 0x00007610ff007816 */ /* 0x000fe20000000000 */
[----:B----4-:R-:W-:-:S04]  /*10b0*/  IMAD.MOV R132, RZ, RZ, -R132 ;  /* 0x000000ffff847224 */ /* 0x010fc800078e0a84 */
[----:B------:R-:W-:Y:S01]  /*10c0*/  IMAD R132, R2, R132, R9 ;  /* 0x0000008402847224 */ /* 0x000fe200078e0209 */
[----:B-1----:R-:W-:Y:S06]  /*10d0*/  BRA.U UP4, `(.L_x_17) ;  /* 0x0000000104247547 */ /* 0x002fec000b800000 */
[----:B------:R-:W-:Y:S01]  /*10e0*/  ISETP.NE.AND P1, PT, R115, RZ, PT ;  /* 0x000000ff7300720c */ /* 0x000fe20003f25270 */
[----:B------:R-:W-:Y:S01]  /*10f0*/  IMAD.MOV.U32 R0, RZ, RZ, 0x3 ;  /* 0x00000003ff007424 */ /* 0x000fe200078e00ff */
[C---:B------:R-:W-:Y:S02]  /*1100*/  LOP3.LUT R2, R132.reuse, 0xfffffffe, RZ, 0xc0, !PT ;  /* 0xfffffffe84027812 */ /* 0x040fe400078ec0ff */
[----:B------:R-:W-:Y:S02]  /*1110*/  ISETP.LT.U32.OR P1, PT, R132, 0x2, !P1 ;  /* 0x000000028400780c */ /* 0x000fe40004f21470 */
[----:B------:R-:W-:Y:S02]  /*1120*/  SHF.L.U32 R0, R0, R2, RZ ;  /* 0x0000000200007219 */ /* 0x000fe400000006ff */
[----:B------:R-:W-:Y:S02]  /*1130*/  SEL R4, RZ, 0x1, !P1 ;  /* 0x00000001ff047807 */ /* 0x000fe40004800000 */
[----:B------:R-:W-:-:S05]  /*1140*/  SEL R3, RZ, 0x2, !P1 ;  /* 0x00000002ff037807 */ /* 0x000fca0004800000 */
[----:B------:R-:W-:-:S05]  /*1150*/  IMAD.IADD R3, R4, 0x1, R3 ;  /* 0x0000000104037824 */ /* 0x000fca00078e0203 */
[----:B------:R-:W-:Y:S02]  /*1160*/  PRMT R8, R3, 0x7610, R8 ;  /* 0x0000761003087816 */ /* 0x000fe40000000008 */
.L_x_17:
[----:B------:R-:W-:Y:S05]  /*1170*/  @!P0 BRA `(.L_x_18) ;  /* 0x0000000000b88947 */ /* 0x000fea0003800000 */
[----:B------:R-:W1:Y:S01]  /*1180*/  LDC.64 R4, c[0x0][0xb18] ;  /* 0x0002c600ff047b82 */ /* 0x000e620000000a00 */
[----:B------:R-:W-:-:S07]  /*1190*/  ISETP.NE.AND P0, PT, R11, 0x1, PT ;  /* 0x000000010b00780c */ /* 0x000fce0003f05270 */
[----:B------:R-:W2:Y:S08]  /*11a0*/  LDC R23, c[0x0][0xb0c] ;  /* 0x0002c300ff177b82 */ /* 0x000eb00000000800 */
[----:B------:R-:W3:Y:S08]  /*11b0*/  LDC R14, c[0x0][0x370] ;  /* 0x0000dc00ff0e7b82 */ /* 0x000ef00000000800 */
[----:B------:R-:W4:Y:S01]  /*11c0*/  LDC R13, c[0x0][0x374] ;  /* 0x0000dd00ff0d7b82 */ /* 0x000f220000000800 */
[----:B-1----:R-:W-:-:S07]  /*11d0*/  ISETP.NE.AND P1, PT, R4, 0x1, PT ;  /* 0x000000010400780c */ /* 0x002fce0003f25270 */
[----:B------:R-:W3:Y:S01]  /*11e0*/  LDC.64 R6, c[0x0][0xb10] ;  /* 0x0002c400ff067b82 */ /* 0x000ee20000000a00 */
[----:B--2---:R-:W-:-:S07]  /*11f0*/  ISETP.NE.AND P2, PT, R23, 0x1, PT ;  /* 0x000000011700780c */ /* 0x004fce0003f45270 */
[----:B------:R-:W1:Y:S08]  /*1200*/  LDC R12, c[0x0][0xb20] ;  /* 0x0002c800ff0c7b82 */ /* 0x000e700000000800 */
[----:B------:R-:W2:Y:S01]  /*1210*/  LDC.64 R2, c[0x0][0xb28] ;  /* 0x0002ca00ff027b82 */ /* 0x000ea20000000a00 */
[----:B----4-:R-:W-:-:S04]  /*1220*/  IMAD.HI.U32 R15, R13, R5, RZ ;  /* 0x000000050d0f7227 */ /* 0x010fc800078e00ff */
[----:B------:R-:W-:-:S04]  /*1230*/  IMAD.HI.U32 R5, R22, R5, RZ ;  /* 0x0000000516057227 */ /* 0x000fc800078e00ff */
[----:B---3--:R-:W-:-:S05]  /*1240*/  IMAD.HI.U32 R16, R14, R6, RZ ;  /* 0x000000060e107227 */ /* 0x008fca00078e00ff */
[-C--:B------:R-:W-:Y:S01]  /*1250*/  @P2 SHF.R.U32.HI R14, RZ, R7.reuse, R16 ;  /* 0x00000007ff0e2219 */ /* 0x080fe20000011610 */
[----:B------:R-:W-:Y:S01]  /*1260*/  IMAD.HI.U32 R16, R9, R6, RZ ;  /* 0x0000000609107227 */ /* 0x000fe200078e00ff */
[-C--:B-1----:R-:W-:Y:S02]  /*1270*/  @P1 SHF.R.U32.HI R13, RZ, R12.reuse, R15 ;  /* 0x0000000cff0d1219 */ /* 0x082fe4000001160f */
[----:B------:R-:W-:Y:S02]  /*1280*/  SHF.R.U32.HI R5, RZ, R12, R5 ;  /* 0x0000000cff057219 */ /* 0x000fe40000011605 */
[----:B------:R-:W-:Y:S02]  /*1290*/  SHF.R.U32.HI R16, RZ, R7, R16 ;  /* 0x00000007ff107219 */ /* 0x000fe40000011610 */
[----:B------:R-:W-:Y:S01]  /*12a0*/  SEL R5, R22, R5, !P1 ;  /* 0x0000000516057207 */ /* 0x000fe20004800000 */
[----:B--2---:R-:W-:Y:S01]  /*12b0*/  IMAD.HI.U32 R15, R13, R2, RZ ;  /* 0x000000020d0f7227 */ /* 0x004fe200078e00ff */
[----:B------:R-:W-:-:S03]  /*12c0*/  SEL R16, R9, R16, !P2 ;  /* 0x0000001009107207 */ /* 0x000fc60005000000 */
[----:B------:R-:W-:Y:S01]  /*12d0*/  IMAD.HI.U32 R6, R14, R2, RZ ;  /* 0x000000020e067227 */ /* 0x000fe200078e00ff */
[----:B------:R-:W-:-:S04]  /*12e0*/  @P0 SHF.R.U32.HI R13, RZ, R3, R15 ;  /* 0x00000003ff0d0219 */ /* 0x000fc8000001160f */
[----:B------:R-:W-:Y:S01]  /*12f0*/  @P0 SHF.R.U32.HI R14, RZ, R3, R6 ;  /* 0x00000003ff0e0219 */ /* 0x000fe20000011606 */
[----:B------:R-:W-:-:S04]  /*1300*/  IMAD R13, R13, R11, RZ ;  /* 0x0000000b0d0d7224 */ /* 0x000fc800078e02ff */
[----:B------:R-:W-:Y:S01]  /*1310*/  IMAD R6, R14, R11, RZ ;  /* 0x0000000b0e067224 */ /* 0x000fe200078e02ff */
[----:B------:R-:W-:-:S04]  /*1320*/  ISETP.GE.AND P1, PT, R5, R13, PT ;  /* 0x0000000d0500720c */ /* 0x000fc80003f26270 */
[----:B------:R-:W-:Y:S01]  /*1330*/  ISETP.GE.OR P1, PT, R16, R6, P1 ;  /* 0x000000061000720c */ /* 0x000fe20000f26670 */
[----:B------:R-:W-:-:S05]  /*1340*/  IMAD.HI.U32 R6, R5, R2, RZ ;  /* 0x0000000205067227 */ /* 0x000fca00078e00ff */
[----:B------:R-:W-:-:S04]  /*1350*/  SHF.R.U32.HI R6, RZ, R3, R6 ;  /* 0x00000003ff067219 */ /* 0x000fc80000011606 */
[----:B------:R-:W-:-:S03]  /*1360*/  SEL R6, R5, R6, !P0 ;  /* 0x0000000605067207 */ /* 0x000fc60004000000 */
[----:B------:R-:W-:Y:S01]  /*1370*/  @!P1 IMAD.HI.U32 R7, R16, R2, RZ ;  /* 0x0000000210079227 */ /* 0x000fe200078e00ff */
[----:B------:R-:W-:-:S04]  /*1380*/  IADD3 R2, PT, PT, -R6, RZ, RZ ;  /* 0x000000ff06027210 */ /* 0x000fc80007ffe1ff */
[----:B------:R-:W-:Y:S01]  /*1390*/  @!P1 SHF.R.U32.HI R3, RZ, R3, R7 ;  /* 0x00000003ff039219 */ /* 0x000fe20000011607 */
[----:B------:R-:W-:Y:S01]  /*13a0*/  IMAD R2, R11, R2, R5 ;  /* 0x000000020b027224 */ /* 0x000fe200078e0205 */
[----:B------:R-:W-:Y:S02]  /*13b0*/  IADD3 R7, PT, PT, -R5, RZ, RZ ;  /* 0x000000ff05077210 */ /* 0x000fe40007ffe1ff */
[----:B------:R-:W-:-:S03]  /*13c0*/  @!P1 SEL R3, R16, R3, !P0 ;  /* 0x0000000310039207 */ /* 0x000fc60004000000 */
[----:B------:R-:W-:Y:S02]  /*13d0*/  IMAD R7, R4, R7, R22 ;  /* 0x0000000704077224 */ /* 0x000fe400078e0216 */
[--C-:B------:R-:W-:Y:S02]  /*13e0*/  @!P1 IMAD.IADD R6, R6, 0x1, -R3.reuse ;  /* 0x0000000106069824 */ /* 0x100fe400078e0a03 */
[----:B------:R-:W-:Y:S01]  /*13f0*/  @!P1 IMAD R3, R2, R14, R3 ;  /* 0x0000000e02039224 */ /* 0x000fe200078e0203 */
[----:B------:R-:W-:Y:S01]  /*1400*/  IADD3 R2, PT, PT, -R16, RZ, RZ ;  /* 0x000000ff10027210 */ /* 0x000fe20007ffe1ff */
[----:B------:R-:W-:Y:S02]  /*1410*/  @!P1 IMAD R5, R6, R11, R16 ;  /* 0x0000000b06059224 */ /* 0x000fe400078e0210 */
[----:B------:R-:W-:Y:S02]  /*1420*/  @!P1 IMAD.MOV.U32 R16, RZ, RZ, R3 ;  /* 0x000000ffff109224 */ /* 0x000fe400078e0003 */
[----:B------:R-:W-:-:S02]  /*1430*/  IMAD R2, R23, R2, R9 ;  /* 0x0000000217027224 */ /* 0x000fc400078e0209 */
[----:B------:R-:W-:Y:S02]  /*1440*/  IMAD R22, R5, R4, R7 ;  /* 0x0000000405167224 */ /* 0x000fe400078e0207 */
[----:B------:R-:W-:Y:S02]  /*1450*/  IMAD R23, R16, R23, R2 ;  /* 0x0000001710177224 */ /* 0x000fe400078e0202 */
.L_x_18:
[----:B------:R-:W-:Y:S05]  /*1460*/  BRA.U UP3, `(.L_x_19) ;  /* 0x0000000103407547 */ /* 0x000fea000b800000 */
[----:B------:R-:W1:Y:S08]  /*1470*/  LDC.64 R4, c[0x0][0xb10] ;  /* 0x0002c400ff047b82 */ /* 0x000e700000000a00 */
[----:B------:R-:W2:Y:S08]  /*1480*/  LDC.64 R2, c[0x0][0xb18] ;  /* 0x0002c600ff027b82 */ /* 0x000eb00000000a00 */
[----:B------:R-:W3:Y:S08]  /*1490*/  LDC R6, c[0x0][0xb20] ;  /* 0x0002c800ff067b82 */ /* 0x000ef00000000800 */
[----:B------:R-:W4:Y:S01]  /*14a0*/  LDC R7, c[0x0][0xb0c] ;  /* 0x0002c300ff077b82 */ /* 0x000f220000000800 */
[----:B-1----:R-:W-:-:S05]  /*14b0*/  IMAD.HI.U32 R4, R23, R4, RZ ;  /* 0x0000000417047227 */ /* 0x002fca00078e00ff */
[----:B------:R-:W-:Y:S01]  /*14c0*/  SHF.R.U32.HI R4, RZ, R5, R4 ;  /* 0x00000005ff047219 */ /* 0x000fe20000011604 */
[----:B--2---:R-:W-:Y:S01]  /*14d0*/  IMAD.HI.U32 R3, R22, R3, RZ ;  /* 0x0000000316037227 */ /* 0x004fe200078e00ff */
[----:B------:R-:W-:-:S04]  /*14e0*/  ISETP.NE.AND P0, PT, R2, 0x1, PT ;  /* 0x000000010200780c */ /* 0x000fc80003f05270 */
[----:B---3--:R-:W-:-:S04]  /*14f0*/  SHF.R.U32.HI R3, RZ, R6, R3 ;  /* 0x00000006ff037219 */ /* 0x008fc80000011603 */
[----:B------:R-:W-:Y:S02]  /*1500*/  SEL R3, R22, R3, !P0 ;  /* 0x0000000316037207 */ /* 0x000fe40004000000 */
[----:B----4-:R-:W-:-:S04]  /*1510*/  ISETP.NE.AND P1, PT, R7, 0x1, PT ;  /* 0x000000010700780c */ /* 0x010fc80003f25270 */
[----:B------:R-:W-:-:S05]  /*1520*/  SEL R5, R23, R4, !P1 ;  /* 0x0000000417057207 */ /* 0x000fca0004800000 */
[----:B------:R-:W-:Y:S02]  /*1530*/  IMAD.IADD R4, R3, 0x1, -R5 ;  /* 0x0000000103047824 */ /* 0x000fe400078e0a05 */
[----:B------:R-:W-:Y:S02]  /*1540*/  IMAD.IADD R3, R5, 0x1, -R3 ;  /* 0x0000000105037824 */ /* 0x000fe400078e0a03 */
[----:B------:R-:W-:Y:S02]  /*1550*/  IMAD R23, R4, R7, R23 ;  /* 0x0000000704177224 */ /* 0x000fe400078e0217 */
[----:B------:R-:W-:Y:S02]  /*1560*/  IMAD R22, R3, R2, R22 ;  /* 0x0000000203167224 */ /* 0x000fe400078e0216 */
.L_x_19:
[----:B------:R-:W-:Y:S05]  /*1570*/  BRA.U !UP1, `(.L_x_20) ;  /* 0x00000001090c7547 */ /* 0x000fea000b800000 */
[----:B------:R-:W-:Y:S01]  /*1580*/  UCGABAR_WAIT ;  /* 0x0000000000007dc7 */ /* 0x000fe20008000000 */
[----:B------:R-:W-:Y:S01]  /*1590*/  CCTL.IVALL ;  /* 0x00000000ff00798f */ /* 0x000fe20002000000 */
[----:B------:R-:W-:Y:S05]  /*15a0*/  BRA `(.L_x_21) ;  /* 0x0000000000047947 */ /* 0x000fea0003800000 */
.L_x_20:
[----:B------:R-:W-:Y:S06]  /*15b0*/  BAR.SYNC.DEFER_BLOCKING 0x0 ;  /* 0x0000000000007b1d */ /* 0x000fec0000010000 */
.L_x_21:
[----:B------:R-:W-:Y:S05]  /*15c0*/  BRA.U UP2, `(.L_x_22) ;  /* 0x0000001502407547 */ /* 0x000fea000b800000 */
[----:B------:R-:W1:Y:S01]  /*15d0*/  LDCU UR4, c[0x0][0x38c] ;  /* 0x00007180ff0477ac */ /* 0x000e620008000800 */
[----:B------:R-:W2:Y:S01]  /*15e0*/  LDC R8, c[0x0][0x370] ;  /* 0x0000dc00ff087b82 */ /* 0x000ea20000000800 */
[C---:B------:R-:W-:Y:S02]  /*15f0*/  IMAD.SHL.U32 R17, R9.reuse, 0x80, RZ ;  /* 0x0000008009117824 */ /* 0x040fe400078e00ff */
[----:B------:R-:W-:Y:S01]  /*1600*/  HFMA2 R15, -RZ, RZ, 0, 5.9604644775390625e-08 ;  /* 0x00000001ff0f7431 */ /* 0x000fe200000001ff */
[----:B------:R-:W-:Y:S01]  /*1610*/  UISETP.NE.AND UP1, UPT, UR10, URZ, UPT ;  /* 0x000000ff0a00728c */ /* 0x000fe2000bf25270 */
[----:B------:R-:W-:Y:S01]  /*1620*/  ISETP.NE.AND P4, PT, R10, RZ, P5 ;  /* 0x000000ff0a00720c */ /* 0x000fe20002f85270 */
[----:B------:R-:W-:Y:S01]  /*1630*/  IMAD.SHL.U32 R16, R9, 0x40, RZ ;  /* 0x0000004009107824 */ /* 0x000fe200078e00ff */
[----:B------:R-:W-:Y:S01]  /*1640*/  CS2R R12, SRZ ;  /* 0x00000000000c7805 */ /* 0x000fe2000001ff00 */
[----:B------:R-:W-:Y:S01]  /*1650*/  IMAD.MOV.U32 R14, RZ, RZ, RZ ;  /* 0x000000ffff0e7224 */ /* 0x000fe200078e00ff */
[----:B------:R-:W3:Y:S01]  /*1660*/  LDC R0, c[0x0][0x374] ;  /* 0x0000dd00ff007b82 */ /* 0x000ee20000000800 */
[----:B------:R-:W-:Y:S01]  /*1670*/  MOV R11, 0x1 ;  /* 0x00000001000b7802 */ /* 0x000fe20000000f00 */
[----:B------:R-:W4:Y:S01]  /*1680*/  LDCU.64 UR14, c[0x0][0x348] ;  /* 0x00006900ff0e77ac */ /* 0x000f220008000a00 */
[----:B------:R-:W-:Y:S01]  /*1690*/  LOP3.LUT R17, R17, 0x80, RZ, 0xc0, !PT ;  /* 0x0000008011117812 */ /* 0x000fe200078ec0ff */
[----:B------:R-:W-:Y:S01]  /*16a0*/  USEL UR22, UR6, 0x2, UP1 ;  /* 0x0000000206167887 */ /* 0x000fe20008800000 */
[----:B------:R-:W-:Y:S01]  /*16b0*/  UMOV UR23, URZ ;  /* 0x000000ff00177c82 */ /* 0x000fe20008000000 */
[----:B-1----:R-:W-:-:S04]  /*16c0*/  UIADD3 UR5, UPT, UPT, UR4, 0x3f, URZ ;  /* 0x0000003f04057890 */ /* 0x002fc8000fffe0ff */
[----:B------:R-:W-:-:S04]  /*16d0*/  USHF.R.S32.HI UR7, URZ, 0x1f, UR5 ;  /* 0x0000001fff077899 */ /* 0x000fc80008011405 */
[----:B------:R-:W-:Y:S02]  /*16e0*/  ULEA.HI UR7, UR7, UR5, URZ, 0x6 ;  /* 0x0000000507077291 */ /* 0x000fe4000f8f30ff */
[----:B------:R-:W-:Y:S02]  /*16f0*/  UIADD3 UR5, UPT, UPT, UR4, -0x1, URZ ;  /* 0xffffffff04057890 */ /* 0x000fe4000fffe0ff */
[----:B------:R-:W-:Y:S02]  /*1700*/  USHF.R.S32.HI UR7, URZ, 0x6, UR7 ;  /* 0x00000006ff077899 */ /* 0x000fe40008011407 */
[----:B------:R-:W-:Y:S02]  /*1710*/  UISETP.GE.U32.AND UP2, UPT, UR5, -0x7f, UPT ;  /* 0xffffff810500788c */ /* 0x000fe4000bf46070 */
[----:B------:R-:W-:Y:S02]  /*1720*/  UISETP.LT.U32.AND UP0, UPT, UR7, 0x8, UPT ;  /* 0x000000080700788c */ /* 0x000fe4000bf01070 */
[----:B------:R-:W-:-:S02]  /*1730*/  UIADD3 UR4, UPT, UPT, UR4, 0x7e, URZ ;  /* 0x0000007e04047890 */ /* 0x000fc4000fffe0ff */
[----:B------:R-:W-:-:S04]  /*1740*/  USEL UR5, UR7, 0x8, UP0 ;  /* 0x0000000807057887 */ /* 0x000fc80008000000 */
[----:B------:R-:W-:Y:S02]  /*1750*/  UIADD3 UR21, UPT, UPT, UR5, -0x1, URZ ;  /* 0xffffffff05157890 */ /* 0x000fe4000fffe0ff */
[----:B------:R-:W-:Y:S02]  /*1760*/  @UP2 UIADD3 UR21, UPT, UPT, UR5, URZ, URZ ;  /* 0x000000ff05152290 */ /* 0x000fe4000fffe0ff */
[----:B------:R-:W-:Y:S02]  /*1770*/  UIADD3 UR24, UPT, UPT, UR7, -UR5, URZ ;  /* 0x8000000507187290 */ /* 0x000fe4000fffe0ff */
[----:B------:R-:W-:Y:S02]  /*1780*/  UIADD3 UR13, UPT, UPT, UR21, 0x1, URZ ;  /* 0x00000001150d7890 */ /* 0x000fe4000fffe0ff */
[----:B--2-4-:R-:W-:-:S12]  /*1790*/  UIADD3 UR21, UPT, UPT, -UR21, URZ, URZ ;  /* 0x000000ff15157290 */ /* 0x014fd8000fffe1ff */
.L_x_42:
[----:B------:R-:W-:Y:S01]  /*17a0*/  UISETP.NE.AND UP0, UPT, UR37, URZ, UPT ;  /* 0x000000ff2500728c */ /* 0x000fe2000bf05270 */
[----:B------:R-:W1:Y:S08]  /*17b0*/  S2UR UR37, SR_CgaCtaId ;  /* 0x00000000002579c3 */ /* 0x000e700000008800 */
[----:B------:R-:W-:Y:S05]  /*17c0*/  BRA.U UP0, `(.L_x_23) ;  /* 0x0000000100347547 */ /* 0x000fea000b800000 */
[----:B------:R-:W2:Y:S01]  /*17d0*/  S2R R2, SR_CgaCtaId ;  /* 0x0000000000027919 */ /* 0x000ea20000008800 */
[----:B------:R-:W-:-:S04]  /*17e0*/  MOV R3, 0x400 ;  /* 0x0000040000037802 */ /* 0x000fc80000000f00 */
[----:B--2---:R-:W-:Y:S02]  /*17f0*/  LEA R2, R2, R3, 0x18 ;  /* 0x0000000302027211 */ /* 0x004fe400078ec0ff */
[----:B------:R-:W-:-:S03]  /*1800*/  SHF.L.U32 R3, R11, 0x1f, RZ ;  /* 0x0000001f0b037819 */ /* 0x000fc600000006ff */
[----:B------:R-:W-:-:S04]  /*1810*/  IMAD R2, R12, 0x8, R2 ;  /* 0x000000080c027824 */ /* 0x000fc800078e0202 */
[----:B------:R-:W2:Y:S02]  /*1820*/  SYNCS.PHASECHK.TRANS64.TRYWAIT P0, [R2+URZ+0x140], R3 ;  /* 0x00014003020075a7 */ /* 0x000ea400080011ff */
[----:B--2---:R-:W-:Y:S05]  /*1830*/  @!P0 BRA `(.L_x_24) ;  /* 0x0000009000648947 */ /* 0x004fea0003800000 */
.L_x_234:
[----:B------:R-:W-:Y:S01]  /*1840*/  VIADD R12, R12, 0x1 ;  /* 0x000000010c0c7836 */ /* 0x000fe20000000000 */
[----:B------:R2:W-:Y:S04]  /*1850*/  SYNCS.ARRIVE.TRANS64.A1T0 RZ, [R2+URZ+0x130], RZ ;  /* 0x000130ff02ff79a7 */ /* 0x0005e800081000ff */
[----:B------:R-:W-:-:S04]  /*1860*/  ISETP.NE.AND P0, PT, R12, 0x2, PT ;  /* 0x000000020c00780c */ /* 0x000fc80003f05270 */
[----:B------:R-:W-:Y:S02]  /*1870*/  SEL R12, R12, RZ, P0 ;  /* 0x000000ff0c0c7207 */ /* 0x000fe40000000000 */
[----:B--2---:R-:W-:-:S04]  /*1880*/  SEL R2, RZ, 0x1, P0 ;  /* 0x00000001ff027807 */ /* 0x004fc80000000000 */
[----:B------:R-:W-:-:S07]  /*1890*/  LOP3.LUT R11, R11, R2, RZ, 0x3c, !PT ;  /* 0x000000020b0b7212 */ /* 0x000fce00078e3cff */
.L_x_23:
[----:B------:R-:W-:Y:S01]  /*18a0*/  UMOV UR6, 0x400 ;  /* 0x0000040000067882 */ /* 0x000fe20000000000 */
[----:B------:R-:W-:Y:S01]  /*18b0*/  SHF.L.U32 R2, R15, 0x1f, RZ ;  /* 0x0000001f0f027819 */ /* 0x000fe200000006ff */
[----:B-1----:R-:W-:Y:S01]  /*18c0*/  ULEA UR6, UR37, UR6, 0x18 ;  /* 0x0000000625067291 */ /* 0x002fe2000f8ec0ff */
[----:B------:R-:W-:Y:S01]  /*18d0*/  R2UR UR35, R16 ;  /* 0x00000000102372ca */ /* 0x000fe200000e0000 */
[----:B------:R-:W-:Y:S01]  /*18e0*/  UISETP.GE.U32.AND UP0, UPT, UR4, 0x7f, UPT ;  /* 0x0000007f0400788c */ /* 0x000fe2000bf06070 */
[----:B------:R-:W-:Y:S01]  /*18f0*/  R2UR UR11, R17 ;  /* 0x00000000110b72ca */ /* 0x000fe200000e0000 */
[----:B------:R-:W-:Y:S01]  /*1900*/  ULEA UR8, UR23, UR6, 0x3 ;  /* 0x0000000617087291 */ /* 0x000fe2000f8e18ff */
[----:B------:R-:W-:-:S08]  /*1910*/  UMOV UR25, URZ ;  /* 0x000000ff00197c82 */ /* 0x000fd00008000000 */
[----:B------:R1:W2:Y:S01]  /*1920*/  SYNCS.PHASECHK.TRANS64.TRYWAIT P0, [UR8+0x40], R2 ;  /* 0x00004002ff0075a7 */ /* 0x0002a20008001108 */
[----:B------:R-:W-:-:S13]  /*1930*/  R2UR UR8, R22 ;  /* 0x00000000160872ca */ /* 0x000fda00000e0000 */
[----:B------:R-:W-:Y:S01]  /*1940*/  ULEA UR11, UR8, UR11, 0x8 ;  /* 0x0000000b080b7291 */ /* 0x000fe2000f8e40ff */
[----:B-1----:R-:W-:-:S05]  /*1950*/  LEA.HI R2, R23, R23, RZ, 0x1 ;  /* 0x0000001717027211 */ /* 0x002fca00078f08ff */
[----:B------:R-:W-:-:S05]  /*1960*/  IMAD.SHL.U32 R2, R2, 0x40, RZ ;  /* 0x0000004002027824 */ /* 0x000fca00078e00ff */
[----:B------:R-:W-:-:S04]  /*1970*/  LOP3.LUT R2, R2, 0xffffff80, RZ, 0xc0, !PT ;  /* 0xffffff8002027812 */ /* 0x000fc800078ec0ff */
[----:B------:R-:W-:-:S13]  /*1980*/  R2UR UR9, R2 ;  /* 0x00000000020972ca */ /* 0x000fda00000e0000 */
[----:B------:R-:W-:Y:S01]  /*1990*/  ULOP3.LUT UR35, UR9, 0x40, UR35, 0xf8, !UPT ;  /* 0x0000004009237892 */ /* 0x000fe2000f8ef823 */
[----:B------:R-:W-:Y:S11]  /*19a0*/  BRA.U !UP0, `(.L_x_25) ;  /* 0x0000000108c07547 */ /* 0x000ff6000b800000 */
[----:B------:R-:W-:Y:S01]  /*19b0*/  UMOV UR16, UR21 ;  /* 0x0000001500107c82 */ /* 0x000fe20008000000 */
[----:B------:R-:W-:Y:S01]  /*19c0*/  UMOV UR17, UR23 ;  /* 0x0000001700117c82 */ /* 0x000fe20008000000 */
[----:B------:R-:W-:-:S05]  /*19d0*/  UMOV UR34, URZ ;  /* 0x000000ff00227c82 */ /* 0x000fca0008000000 */
.L_x_31:
[----:B------:R-:W-:Y:S01]  /*19e0*/  ULEA UR33, UR17, UR6, 0x3 ;  /* 0x0000000611217291 */ /* 0x000fe2000f8e18ff */
[----:B------:R-:W-:Y:S01]  /*19f0*/  @P5 MOV R3, 0xc000 ;  /* 0x0000c00000035802 */ /* 0x000fe20000000f00 */
[----:B-12-4-:R-:W-:Y:S10]  /*1a00*/  @P0 BRA `(.L_x_26) ;  /* 0x00000000000c0947 */ /* 0x016ff40003800000 */
[----:B------:R-:W-:-:S04]  /*1a10*/  SHF.L.U32 R4, R15, 0x1f, RZ ;  /* 0x0000001f0f047819 */ /* 0x000fc800000006ff */
[----:B------:R-:W1:Y:S02]  /*1a20*/  SYNCS.PHASECHK.TRANS64.TRYWAIT P0, [UR33+0x40], R4 ;  /* 0x00004004ff0075a7 */ /* 0x000e640008001121 */
[----:B-1----:R-:W-:Y:S05]  /*1a30*/  @!P0 BRA `(.L_x_27) ;  /* 0x0000008c00f88947 */ /* 0x002fea0003800000 */
.L_x_26:
[----:B------:R2:W-:Y:S01]  /*1a40*/  @P5 SYNCS.ARRIVE.TRANS64 RZ, [UR33], R3 ;  /* 0x00000003ffff59a7 */ /* 0x0005e20008000021 */
[----:B------:R-:W-:Y:S02]  /*1a50*/  ULOP3.LUT UR8, UR22, 0x2, URZ, 0xfc, !UPT ;  /* 0x0000000216087892 */ /* 0x000fe4000f8efcff */
[----:B------:R-:W-:Y:S02]  /*1a60*/  UIADD3 UR16, UPT, UPT, UR16, 0x1, URZ ;  /* 0x0000000110107890 */ /* 0x000fe4000fffe0ff */
[----:B------:R-:W-:Y:S02]  /*1a70*/  UISETP.NE.AND UP0, UPT, UR8, 0x2, UPT ;  /* 0x000000020800788c */ /* 0x000fe4000bf05270 */
[----:B------:R-:W-:-:S07]  /*1a80*/  UISETP.NE.AND UP2, UPT, UR16, 0x1, UPT ;  /* 0x000000011000788c */ /* 0x000fce000bf45270 */
[----:B------:R-:W-:Y:S05]  /*1a90*/  BRA.U UP0, `(.L_x_28) ;  /* 0x0000000100047547 */ /* 0x000fea000b800000 */
[----:B------:R-:W-:Y:S05]  /*1aa0*/  BPT.TRAP 0x1 ;  /* 0x000000040000795c */ /* 0x000fea0000300000 */
.L_x_28:
[----:B------:R-:W-:Y:S04]  /*1ab0*/  BSSY.RECONVERGENT B0, `(.L_x_29) ;  /* 0x0000003000007945 */ /* 0x000fe80003800200 */
[----:B------:R-:W-:Y:S05]  /*1ac0*/  @!P4 BRA `(.L_x_30) ;  /* 0x000000000004c947 */ /* 0x000fea0003800000 */
[----:B------:R-:W-:Y:S05]  /*1ad0*/  BPT.TRAP 0x1 ;  /* 0x000000040000795c */ /* 0x000fea0000300000 */
.L_x_30:
[----:B------:R-:W-:Y:S05]  /*1ae0*/  BSYNC.RECONVERGENT B0 ;  /* 0x0000000000007941 */ /* 0x000fea0003800200 */
.L_x_29:
[----:B------:R-:W-:Y:S02]  /*1af0*/  UIADD3 UR23, UPT, UPT, UR17, 0x1, URZ ;  /* 0x0000000111177890 */ /* 0x000fe4000fffe0ff */
[----:B------:R-:W-:Y:S02]  /*1b00*/  ULEA UR32, UR17, UR6, 0xd ;  /* 0x0000000611207291 */ /* 0x000fe4000f8e68ff */
[----:B------:R-:W-:Y:S02]  /*1b10*/  UISETP.NE.AND UP0, UPT, UR23, 0x8, UPT ;  /* 0x000000081700788c */ /* 0x000fe4000bf05270 */
[----:B------:R-:W-:Y:S02]  /*1b20*/  UIADD3 UR28, UP1, UPT, UR14, 0x80, URZ ;  /* 0x000000800e1c7890 */ /* 0x000fe4000ff3e0ff */
[----:B------:R-:W-:Y:S02]  /*1b30*/  USEL UR9, URZ, 0x1, UP0 ;  /* 0x00000001ff097887 */ /* 0x000fe40008000000 */
[----:B------:R-:W-:-:S02]  /*1b40*/  USEL UR23, UR23, URZ, UP0 ;  /* 0x000000ff17177287 */ /* 0x000fc40008000000 */
[----:B------:R-:W-:Y:S02]  /*1b50*/  UIADD3 UR26, UP0, UPT, UR14, 0x180, URZ ;  /* 0x000001800e1a7890 */ /* 0x000fe4000ff1e0ff */
[----:B------:R-:W-:Y:S01]  /*1b60*/  ULEA UR8, UR23, UR6, 0x3 ;  /* 0x0000000617087291 */ /* 0x000fe2000f8e18ff */
[----:B------:R-:W-:Y:S01]  /*1b70*/  LOP3.LUT R15, R15, UR9, RZ, 0x3c, !PT ;  /* 0x000000090f0f7c12 */ /* 0x000fe2000f8e3cff */
[----:B------:R-:W-:Y:S02]  /*1b80*/  ULOP3.LUT UR33, UR33, 0xfefffff8, URZ, 0xc0, !UPT ;  /* 0xfefffff821217892 */ /* 0x000fe4000f8ec0ff */
[----:B------:R-:W-:Y:S01]  /*1b90*/  UIADD3.X UR29, UPT, UPT, URZ, UR15, URZ, UP1, !UPT ;  /* 0x0000000fff1d7290 */ /* 0x000fe20008ffe4ff */
[----:B-1----:R-:W-:Y:S01]  /*1ba0*/  SHF.L.U32 R2, R15, 0x1f, RZ ;  /* 0x0000001f0f027819 */ /* 0x002fe200000006ff */
[----:B------:R-:W-:Y:S02]  /*1bb0*/  UIADD3 UR32, UPT, UPT, UR32, 0x8400, URZ ;  /* 0x0000840020207890 */ /* 0x000fe4000fffe0ff */
[----:B------:R-:W-:Y:S01]  /*1bc0*/  UIADD3.X UR27, UPT, UPT, URZ, UR15, URZ, UP0, !UPT ;  /* 0x0000000fff1b7290 */ /* 0x000fe200087fe4ff */
[----:B------:R1:W4:Y:S01]  /*1bd0*/  SYNCS.PHASECHK.TRANS64.TRYWAIT P0, [UR8+0x40], R2 ;  /* 0x00004002ff0075a7 */ /* 0x0003220008001108 */
[----:B------:R-:W-:Y:S01]  /*1be0*/  ULEA UR8, UR17, UR6, 0xe ;  /* 0x0000000611087291 */ /* 0x000fe2000f8e70ff */
[----:B------:R-:W-:Y:S01]  /*1bf0*/  UMOV UR18, 0x0 ;  /* 0x0000000000127882 */ /* 0x000fe20000000000 */
[----:B------:R-:W-:-:S02]  /*1c00*/  UMOV UR19, 0x10000000 ;  /* 0x1000000000137882 */ /* 0x000fc40000000000 */
[----:B------:R-:W-:Y:S01]  /*1c10*/  UIADD3 UR8, UPT, UPT, UR8, 0x18400, URZ ;  /* 0x0001840008087890 */ /* 0x000fe2000fffe0ff */
[----:B------:R2:W-:Y:S01]  /*1c20*/  UTMALDG.3D.2CTA [UR32], [UR28], desc[UR18] ;  /* 0x000012201c0075b4 */ /* 0x0005e20008211000 */
[----:B------:R-:W-:Y:S01]  /*1c30*/  UMOV UR10, UR34 ;  /* 0x00000022000a7c82 */ /* 0x000fe20008000000 */
[----:B------:R-:W-:Y:S01]  /*1c40*/  UMOV UR12, UR36 ;  /* 0x00000024000c7c82 */ /* 0x000fe20008000000 */
[----:B------:R-:W-:Y:S01]  /*1c50*/  UMOV UR9, UR33 ;  /* 0x0000002100097c82 */ /* 0x000fe20008000000 */
[----:B------:R-:W-:Y:S01]  /*1c60*/  UMOV UR25, UR13 ;  /* 0x0000000d00197c82 */ /* 0x000fe20008000000 */
[----:B------:R-:W-:-:S03]  /*1c70*/  UMOV UR17, UR23 ;  /* 0x0000001700117c82 */ /* 0x000fc60008000000 */
[----:B------:R1:W-:Y:S01]  /*1c80*/  UTMALDG.3D.2CTA [UR8], [UR26], desc[UR18] ;  /* 0x000012081a0075b4 */ /* 0x0003e20008211000 */
[----:B--2---:R-:W-:Y:S01]  /*1c90*/  UIADD3 UR34, UPT, UPT, UR34, 0x40, URZ ;  /* 0x0000004022227890 */ /* 0x004fe2000fffe0ff */
[----:B------:R-:W-:Y:S11]  /*1ca0*/  BRA.U UP2, `(.L_x_31) ;  /* 0xfffffffd024c7547 */ /* 0x000ff6000b83ffff */
.L_x_25:
[----:B--2-4-:R-:W-:Y:S01]  /*1cb0*/  PLOP3.LUT P0, PT, PT, PT, UP5, 0x80, 0x8 ;  /* 0x000000000008781c */ /* 0x014fe20003f0f058 */
[----:B-1----:R-:W-:Y:S01]  /*1cc0*/  ULEA UR8, UR23, UR6, 0x3 ;  /* 0x0000000617087291 */ /* 0x002fe2000f8e18ff */
[----:B------:R-:W-:Y:S01]  /*1cd0*/  SHF.L.U32 R2, R15, 0x1f, RZ ;  /* 0x0000001f0f027819 */ /* 0x000fe200000006ff */
[----:B------:R-:W-:-:S10]  /*1ce0*/  UISETP.GT.AND UP0, UPT, UR7, UR5, UPT ;  /* 0x000000050700728c */ /* 0x000fd4000bf04270 */
[----:B------:R-:W-:Y:S01]  /*1cf0*/  @!P0 SYNCS.ARRIVE.TRANS64.A1T0 RZ, [UR6+0xc8], RZ ;  /* 0x0000c8ffffff89a7 */ /* 0x000fe20008100006 */
[----:B------:R1:W2:Y:S01]  /*1d00*/  SYNCS.PHASECHK.TRANS64.TRYWAIT P0, [UR8+0x40], R2 ;  /* 0x00004002ff0075a7 */ /* 0x0002a20008001108 */
[----:B------:R-:W-:Y:S05]  /*1d10*/  BRA.U !UP0, `(.L_x_32) ;  /* 0x0000000108c07547 */ /* 0x000fea000b800000 */
[----:B------:R-:W-:Y:S01]  /*1d20*/  UIADD3 UR26, UPT, UPT, UR24, UR25, URZ ;  /* 0x00000019181a7290 */ /* 0x000fe2000fffe0ff */
[----:B------:R-:W-:-:S11]  /*1d30*/  UMOV UR27, UR23 ;  /* 0x00000017001b7c82 */ /* 0x000fd60008000000 */
.L_x_38:
[----:B------:R-:W-:Y:S01]  /*1d40*/  ULEA UR17, UR27, UR6, 0x3 ;  /* 0x000000061b117291 */ /* 0x000fe2000f8e18ff */
[----:B--2---:R-:W-:Y:S01]  /*1d50*/  @P5 MOV R3, 0xc000 ;  /* 0x0000c00000035802 */ /* 0x004fe20000000f00 */
[----:B-12---:R-:W-:Y:S10]  /*1d60*/  @P0 BRA `(.L_x_33) ;  /* 0x00000000000c0947 */ /* 0x006ff40003800000 */
[----:B------:R-:W-:-:S04]  /*1d70*/  SHF.L.U32 R4, R15, 0x1f, RZ ;  /* 0x0000001f0f047819 */ /* 0x000fc800000006ff */
[----:B------:R-:W2:Y:S02]  /*1d80*/  SYNCS.PHASECHK.TRANS64.TRYWAIT P0, [UR17+0x40], R4 ;  /* 0x00004004ff0075a7 */ /* 0x000ea40008001111 */
[----:B--2---:R-:W-:Y:S05]  /*1d90*/  @!P0 BRA `(.L_x_34) ;  /* 0x0000008c00388947 */ /* 0x004fea0003800000 */
.L_x_33:
[----:B------:R2:W-:Y:S01]  /*1da0*/  @P5 SYNCS.ARRIVE.TRANS64 RZ, [UR17], R3 ;  /* 0x00000003ffff59a7 */ /* 0x0005e20008000011 */
[----:B------:R-:W-:-:S04]  /*1db0*/  ULOP3.LUT UR8, UR22, 0x2, URZ, 0xfc, !UPT ;  /* 0x0000000216087892 */ /* 0x000fc8000f8efcff */
[----:B------:R-:W-:-:S09]  /*1dc0*/  UISETP.NE.AND UP0, UPT, UR8, 0x2, UPT ;  /* 0x000000020800788c */ /* 0x000fd2000bf05270 */
[----:B------:R-:W-:Y:S05]  /*1dd0*/  BRA.U UP0, `(.L_x_35) ;  /* 0x0000000100047547 */ /* 0x000fea000b800000 */
[----:B------:R-:W-:Y:S05]  /*1de0*/  BPT.TRAP 0x1 ;  /* 0x000000040000795c */ /* 0x000fea0000300000 */
.L_x_35:
[----:B------:R-:W-:Y:S04]  /*1df0*/  BSSY.RECONVERGENT B0, `(.L_x_36) ;  /* 0x0000003000007945 */ /* 0x000fe80003800200 */
[----:B------:R-:W-:Y:S05]  /*1e00*/  @!P4 BRA `(.L_x_37) ;  /* 0x000000000004c947 */ /* 0x000fea0003800000 */
[----:B------:R-:W-:Y:S05]  /*1e10*/  BPT.TRAP 0x1 ;  /* 0x000000040000795c */ /* 0x000fea0000300000 */
.L_x_37:
[----:B------:R-:W-:Y:S05]  /*1e20*/  BSYNC.RECONVERGENT B0 ;  /* 0x0000000000007941 */ /* 0x000fea0003800200 */
.L_x_36:
        /* <DEDUP_REMOVED lines=9> */
[----:B------:R-:W-:Y:S02]  /*1ec0*/  USHF.L.U32 UR18, UR25, 0x6, URZ ;  /* 0x0000000619127899 */ /* 0x000fe400080006ff */
[----:B------:R-:W-:Y:S01]  /*1ed0*/  ULOP3.LUT UR17, UR17, 0xfefffff8, URZ, 0xc0, !UPT ;  /* 0xfefffff811117892 */ /* 0x000fe2000f8ec0ff */
[----:B-1----:R-:W-:Y:S01]  /*1ee0*/  SHF.L.U32 R2, R15, 0x1f, RZ ;  /* 0x0000001f0f027819 */ /* 0x002fe200000006ff */
[----:B------:R-:W-:Y:S02]  /*1ef0*/  UIADD3 UR16, UPT, UPT, UR16, 0x8400, URZ ;  /* 0x0000840010107890 */ /* 0x000fe4000fffe0ff */
[----:B------:R-:W-:Y:S01]  /*1f00*/  UIADD3.X UR33, UPT, UPT, URZ, UR15, URZ, UP1, !UPT ;  /* 0x0000000fff217290 */ /* 0x000fe20008ffe4ff */
[----:B------:R4:W1:Y:S01]  /*1f10*/  SYNCS.PHASECHK.TRANS64.TRYWAIT P0, [UR8+0x40], R2 ;  /* 0x00004002ff0075a7 */ /* 0x0008620008001108 */
[----:B------:R-:W-:-:S02]  /*1f20*/  ULEA UR8, UR27, UR6, 0xe ;  /* 0x000000061b087291 */ /* 0x000fc4000f8e70ff */
[----:B------:R-:W-:Y:S02]  /*1f30*/  UIADD3.X UR31, UPT, UPT, URZ, UR15, URZ, UP0, !UPT ;  /* 0x0000000fff1f7290 */ /* 0x000fe400087fe4ff */
[----:B------:R-:W-:Y:S01]  /*1f40*/  UIADD3 UR8, UPT, UPT, UR8, 0x18400, URZ ;  /* 0x0001840008087890 */ /* 0x000fe2000fffe0ff */
[----:B------:R-:W-:Y:S01]  /*1f50*/  UMOV UR28, 0x0 ;  /* 0x00000000001c7882 */ /* 0x000fe20000000000 */
[----:B------:R-:W-:Y:S01]  /*1f60*/  UMOV UR29, 0x10000000 ;  /* 0x10000000001d7882 */ /* 0x000fe20000000000 */
[----:B------:R-:W-:Y:S01]  /*1f70*/  UMOV UR19, UR35 ;  /* 0x0000002300137c82 */ /* 0x000fe20008000000 */
[----:B------:R-:W-:Y:S01]  /*1f80*/  UMOV UR20, UR36 ;  /* 0x0000002400147c82 */ /* 0x000fe20008000000 */
[----:B------:R-:W-:Y:S01]  /*1f90*/  UMOV UR12, UR36 ;  /* 0x00000024000c7c82 */ /* 0x000fe20008000000 */
[----:B------:R-:W-:Y:S01]  /*1fa0*/  UMOV UR9, UR17 ;  /* 0x0000001100097c82 */ /* 0x000fe20008000000 */
[----:B------:R-:W-:Y:S01]  /*1fb0*/  UMOV UR10, UR18 ;  /* 0x00000012000a7c82 */ /* 0x000fe20008000000 */
[----:B------:R4:W-:Y:S01]  /*1fc0*/  UTMALDG.3D.2CTA [UR16], [UR32], desc[UR28] ;  /* 0x00001c10200075b4 */ /* 0x0009e20008211000 */
[----:B------:R-:W-:Y:S01]  /*1fd0*/  UIADD3 UR25, UPT, UPT, UR25, 0x1, URZ ;  /* 0x0000000119197890 */ /* 0x000fe2000fffe0ff */
[----:B------:R-:W-:-:S03]  /*1fe0*/  UMOV UR27, UR23 ;  /* 0x00000017001b7c82 */ /* 0x000fc60008000000 */
[----:B------:R-:W-:Y:S01]  /*1ff0*/  UISETP.NE.AND UP0, UPT, UR25, UR26, UPT ;  /* 0x0000001a1900728c */ /* 0x000fe2000bf05270 */
[----:B------:R4:W-:Y:S08]  /*2000*/  UTMALDG.3D.2CTA [UR8], [UR30], desc[UR28] ;  /* 0x00001c081e0075b4 */ /* 0x0009f00008211000 */
[----:B----4-:R-:W-:Y:S05]  /*2010*/  BRA.U UP0, `(.L_x_38) ;  /* 0xfffffffd00487547 */ /* 0x010fea000b83ffff */
.L_x_32:
[C---:B-1----:R-:W-:Y:S01]  /*2020*/  LEA R2, R14.reuse, UR6, 0x3 ;  /* 0x000000060e027c11 */ /* 0x042fe2000f8e18ff */
[----:B------:R-:W-:Y:S01]  /*2030*/  NOP ;  /* 0x0000000000007918 */ /* 0x000fe20000000000 */
[----:B--2---:R-:W-:Y:S02]  /*2040*/  SHF.L.U32 R3, R13, 0x1f, RZ ;  /* 0x0000001f0d037819 */ /* 0x004fe400000006ff */
[----:B------:R-:W-:Y:S02]  /*2050*/  LEA R4, R14, UR6, 0x4 ;  /* 0x000000060e047c11 */ /* 0x000fe4000f8e20ff */
[----:B------:R-:W1:Y:S02]  /*2060*/  SYNCS.PHASECHK.TRANS64.TRYWAIT P0, [R2+URZ+0xd0], R3 ;  /* 0x0000d003020075a7 */ /* 0x000e6400080011ff */
[----:B-1----:R-:W-:Y:S05]  /*2070*/  @!P0 BRA `(.L_x_39) ;  /* 0x0000008800988947 */ /* 0x002fea0003800000 */
.L_x_237:
[----:B------:R-:W2:Y:S01]  /*2080*/  LDS.128 R4, [R4+0x160] ;  /* 0x0001600004047984 */ /* 0x000ea20000000c00 */
[----:B------:R-:W-:Y:S01]  /*2090*/  ISETP.GE.AND P0, PT, R65, 0x1, PT ;  /* 0x000000014100780c */ /* 0x000fe20003f06270 */
[----:B-1----:R-:W-:Y:S01]  /*20a0*/  VIADD R2, R2, 0xe0 ;  /* 0x000000e002027836 */ /* 0x002fe20000000000 */
[----:B------:R-:W-:Y:S01]  /*20b0*/  @!PT LDS RZ, [RZ] ;  /* 0x00000000fffff984 */ /* 0x000fe20000000800 */
[----:B------:R-:W-:Y:S01]  /*20c0*/  @!PT LDS RZ, [RZ] ;  /* 0x00000000fffff984 */ /* 0x000fe20000000800 */
[----:B------:R-:W-:Y:S01]  /*20d0*/  @!PT LDS RZ, [RZ] ;  /* 0x00000000fffff984 */ /* 0x000fe20000000800 */
[----:B------:R-:W-:Y:S01]  /*20e0*/  @!PT LDS RZ, [RZ] ;  /* 0x00000000fffff984 */ /* 0x000fe20000000800 */
[----:B------:R1:W-:Y:S06]  /*20f0*/  MEMBAR.ALL.CTA ;  /* 0x0000000000007992 */ /* 0x0003ec0000008000 */
[----:B-1----:R-:W1:Y:S01]  /*2100*/  FENCE.VIEW.ASYNC.S ;  /* 0x00000000000073c6 */ /* 0x002e620000000000 */
[----:B------:R-:W-:-:S04]  /*2110*/  PRMT R2, RZ, 0x654, R2 ;  /* 0x00000654ff027816 */ /* 0x000fc80000000002 */
[----:B-1----:R1:W-:Y:S01]  /*2120*/  SYNCS.ARRIVE.TRANS64.RED.A1T0 RZ, [R2+URZ], RZ ;  /* 0x000000ff02ff79a7 */ /* 0x0023e200081004ff */
[----:B--2---:R-:W-:-:S13]  /*2130*/  LOP3.LUT P2, RZ, R6, 0x1, RZ, 0xc0, !PT ;  /* 0x0000000106ff7812 */ /* 0x004fda000784c0ff */
[----:B------:R-:W-:Y:S01]  /*2140*/  @P2 SHF.R.U32.HI R3, RZ, 0x10, R5 ;  /* 0x00000010ff032819 */ /* 0x000fe20000011605 */
[----:B------:R-:W-:Y:S01]  /*2150*/  VOTEU.ANY UP0, P2 ;  /* 0x0000000000ff7886 */ /* 0x000fe20001000100 */
[----:B------:R-:W-:Y:S02]  /*2160*/  @P2 MOV R10, R4 ;  /* 0x00000004000a2202 */ /* 0x000fe40000000f00 */
[----:B------:R-:W-:Y:S02]  /*2170*/  @P2 R2UR.BROADCAST UR8, R3 ;  /* 0x00000000030822ca */ /* 0x000fe400008e0000 */
[----:B------:R-:W-:-:S11]  /*2180*/  @P2 LOP3.LUT R9, R5, 0xffff, RZ, 0xc0, !PT ;  /* 0x0000ffff05092812 */ /* 0x000fd600078ec0ff */
[----:B------:R-:W-:Y:S01]  /*2190*/  @UP0 UMOV UR36, UR8 ;  /* 0x0000000800240c82 */ /* 0x000fe20008000000 */
[----:B-1----:R-:W-:Y:S05]  /*21a0*/  @!P0 BRA `(.L_x_40) ;  /* 0x0000000000b88947 */ /* 0x002fea0003800000 */
[----:B------:R-:W3:Y:S01]  /*21b0*/  LDC.64 R4, c[0x0][0xb18] ;  /* 0x0002c600ff047b82 */ /* 0x000ee20000000a00 */
[----:B------:R-:W-:-:S07]  /*21c0*/  ISETP.NE.AND P3, PT, R65, 0x1, PT ;  /* 0x000000014100780c */ /* 0x000fce0003f65270 */
[----:B------:R-:W1:Y:S08]  /*21d0*/  LDC.64 R6, c[0x0][0xb10] ;  /* 0x0002c400ff067b82 */ /* 0x000e700000000a00 */
[----:B------:R-:W2:Y:S08]  /*21e0*/  LDC R18, c[0x0][0xb20] ;  /* 0x0002c800ff127b82 */ /* 0x000eb00000000800 */
[----:B------:R-:W4:Y:S01]  /*21f0*/  LDC R19, c[0x0][0xb0c] ;  /* 0x0002c300ff137b82 */ /* 0x000f220000000800 */
[----:B---3--:R-:W-:Y:S01]  /*2200*/  IMAD.HI.U32 R21, R0, R5, RZ ;  /* 0x0000000500157227 */ /* 0x008fe200078e00ff */
[----:B------:R-:W-:-:S03]  /*2210*/  ISETP.NE.AND P0, PT, R4, 0x1, PT ;  /* 0x000000010400780c */ /* 0x000fc60003f05270 */
[----:B------:R-:W-:-:S03]  /*2220*/  IMAD.HI.U32 R5, R9, R5, RZ ;  /* 0x0000000509057227 */ /* 0x000fc600078e00ff */
[----:B------:R-:W3:Y:S01]  /*2230*/  LDC.64 R2, c[0x0][0xb28] ;  /* 0x0002ca00ff027b82 */ /* 0x000ee20000000a00 */
[----:B-1----:R-:W-:-:S04]  /*2240*/  IMAD.HI.U32 R22, R8, R6, RZ ;  /* 0x0000000608167227 */ /* 0x002fc800078e00ff */
[----:B------:R-:W-:Y:S01]  /*2250*/  IMAD.HI.U32 R23, R10, R6, RZ ;  /* 0x000000060a177227 */ /* 0x000fe200078e00ff */
[----:B------:R-:W-:Y:S02]  /*2260*/  SHF.R.U32.HI R22, RZ, R7, R22 ;  /* 0x00000007ff167219 */ /* 0x000fe40000011616 */
[-C--:B--2---:R-:W-:Y:S02]  /*2270*/  SHF.R.U32.HI R21, RZ, R18.reuse, R21 ;  /* 0x00000012ff157219 */ /* 0x084fe40000011615 */
[----:B------:R-:W-:Y:S02]  /*2280*/  SHF.R.U32.HI R5, RZ, R18, R5 ;  /* 0x00000012ff057219 */ /* 0x000fe40000011605 */
[----:B------:R-:W-:Y:S02]  /*2290*/  SEL R21, R0, R21, !P0 ;  /* 0x0000001500157207 */ /* 0x000fe40004000000 */
[----:B------:R-:W-:Y:S02]  /*22a0*/  SHF.R.U32.HI R23, RZ, R7, R23 ;  /* 0x00000007ff177219 */ /* 0x000fe40000011617 */
[----:B----4-:R-:W-:-:S02]  /*22b0*/  ISETP.NE.AND P1, PT, R19, 0x1, PT ;  /* 0x000000011300780c */ /* 0x010fc40003f25270 */
[----:B------:R-:W-:Y:S02]  /*22c0*/  SEL R5, R9, R5, !P0 ;  /* 0x0000000509057207 */ /* 0x000fe40004000000 */
[----:B------:R-:W-:Y:S02]  /*22d0*/  SEL R22, R8, R22, !P1 ;  /* 0x0000001608167207 */ /* 0x000fe40004800000 */
[----:B------:R-:W-:Y:S01]  /*22e0*/  SEL R23, R10, R23, !P1 ;  /* 0x000000170a177207 */ /* 0x000fe20004800000 */
[----:B---3--:R-:W-:-:S04]  /*22f0*/  IMAD.HI.U32 R20, R21, R2, RZ ;  /* 0x0000000215147227 */ /* 0x008fc800078e00ff */
        /* <DEDUP_REMOVED lines=10> */
[----:B------:R-:W-:-:S04]  /*23a0*/  @!P0 IMAD.HI.U32 R7, R23, R2, RZ ;  /* 0x0000000217078227 */ /* 0x000fc800078e00ff */
[----:B------:R-:W-:Y:S01]  /*23b0*/  IMAD.MOV R2, RZ, RZ, -R6 ;  /* 0x000000ffff027224 */ /* 0x000fe200078e0a06 */
[----:B------:R-:W-:Y:S02]  /*23c0*/  @!P0 SHF.R.U32.HI R3, RZ, R3, R7 ;  /* 0x00000003ff038219 */ /* 0x000fe40000011607 */
[----:B------:R-:W-:Y:S01]  /*23d0*/  IADD3 R7, PT, PT, -R5, RZ, RZ ;  /* 0x000000ff05077210 */ /* 0x000fe20007ffe1ff */
[----:B------:R-:W-:Y:S01]  /*23e0*/  IMAD R2, R65, R2, R5 ;  /* 0x0000000241027224 */ /* 0x000fe200078e0205 */
        /* <DEDUP_REMOVED lines=10> */
.L_x_40:
[----:B------:R-:W1:Y:S02]  /*2490*/  LDCU UR8, c[0x0][0xb30] ;  /* 0x00016600ff0877ac */ /* 0x000e640008000800 */
[----:B-1----:R-:W-:-:S09]  /*24a0*/  UISETP.NE.AND UP0, UPT, UR8, 0x1, UPT ;  /* 0x000000010800788c */ /* 0x002fd2000bf05270 */
[----:B------:R-:W-:Y:S05]  /*24b0*/  BRA.U UP0, `(.L_x_41) ;  /* 0x0000000100407547 */ /* 0x000fea000b800000 */
[----:B------:R-:W1:Y:S08]  /*24c0*/  LDC.64 R4, c[0x0][0xb10] ;  /* 0x0002c400ff047b82 */ /* 0x000e700000000a00 */
[----:B------:R-:W2:Y:S08]  /*24d0*/  LDC.64 R2, c[0x0][0xb18] ;  /* 0x0002c600ff027b82 */ /* 0x000eb00000000a00 */
[----:B------:R-:W4:Y:S08]  /*24e0*/  LDC R6, c[0x0][0xb20] ;  /* 0x0002c800ff067b82 */ /* 0x000f300000000800 */
[----:B------:R-:W3:Y:S01]  /*24f0*/  LDC R7, c[0x0][0xb0c] ;  /* 0x0002c300ff077b82 */ /* 0x000ee20000000800 */
[----:B-1----:R-:W-:-:S05]  /*2500*/  IMAD.HI.U32 R4, R10, R4, RZ ;  /* 0x000000040a047227 */ /* 0x002fca00078e00ff */
[----:B------:R-:W-:Y:S01]  /*2510*/  SHF.R.U32.HI R4, RZ, R5, R4 ;  /* 0x00000005ff047219 */ /* 0x000fe20000011604 */
[----:B--2---:R-:W-:Y:S01]  /*2520*/  IMAD.HI.U32 R3, R9, R3, RZ ;  /* 0x0000000309037227 */ /* 0x004fe200078e00ff */
[----:B------:R-:W-:-:S04]  /*2530*/  ISETP.NE.AND P0, PT, R2, 0x1, PT ;  /* 0x000000010200780c */ /* 0x000fc80003f05270 */
[----:B----4-:R-:W-:-:S04]  /*2540*/  SHF.R.U32.HI R3, RZ, R6, R3 ;  /* 0x00000006ff037219 */ /* 0x010fc80000011603 */
[----:B------:R-:W-:Y:S02]  /*2550*/  SEL R3, R9, R3, !P0 ;  /* 0x0000000309037207 */ /* 0x000fe40004000000 */
[----:B---3--:R-:W-:-:S04]  /*2560*/  ISETP.NE.AND P1, PT, R7, 0x1, PT ;  /* 0x000000010700780c */ /* 0x008fc80003f25270 */
[----:B------:R-:W-:-:S05]  /*2570*/  SEL R4, R10, R4, !P1 ;  /* 0x000000040a047207 */ /* 0x000fca0004800000 */
[----:B------:R-:W-:Y:S02]  /*2580*/  IMAD.IADD R5, R3, 0x1, -R4 ;  /* 0x0000000103057824 */ /* 0x000fe400078e0a04 */
[----:B------:R-:W-:Y:S02]  /*2590*/  IMAD.IADD R3, R4, 0x1, -R3 ;  /* 0x0000000104037824 */ /* 0x000fe400078e0a03 */
[----:B------:R-:W-:Y:S02]  /*25a0*/  IMAD R10, R5, R7, R10 ;  /* 0x00000007050a7224 */ /* 0x000fe400078e020a */
[----:B------:R-:W-:-:S07]  /*25b0*/  IMAD R9, R3, R2, R9 ;  /* 0x0000000203097224 */ /* 0x000fce00078e0209 */
.L_x_41:
[----:B------:R-:W-:Y:S01]  /*25c0*/  VIADD R14, R14, 0x1 ;  /* 0x000000010e0e7836 */ /* 0x000fe20000000000 */
[----:B------:R-:W-:Y:S01]  /*25d0*/  UPLOP3.LUT UP5, UPT, UPT, UPT, UPT, 0x80, 0x8 ;  /* 0x000000000008789c */ /* 0x000fe20003faf070 */
[----:B------:R-:W-:Y:S02]  /*25e0*/  IMAD.IADD R23, R10, 0x1, R132 ;  /* 0x000000010a177824 */ /* 0x000fe400078e0284 */
[----:B------:R-:W-:Y:S01]  /*25f0*/  IMAD.IADD R22, R9, 0x1, R115 ;  /* 0x0000000109167824 */ /* 0x000fe200078e0273 */
[----:B------:R-:W-:-:S04]  /*2600*/  ISETP.NE.AND P0, PT, R14, 0x2, PT ;  /* 0x000000020e00780c */ /* 0x000fc80003f05270 */
[----:B------:R-:W-:Y:S02]  /*2610*/  SEL R2, RZ, 0x1, P0 ;  /* 0x00000001ff027807 */ /* 0x000fe40000000000 */
[----:B------:R-:W-:Y:S02]  /*2620*/  SEL R14, R14, RZ, P0 ;  /* 0x000000ff0e0e7207 */ /* 0x000fe40000000000 */
[----:B------:R-:W-:Y:S01]  /*2630*/  LOP3.LUT R13, R13, R2, RZ, 0x3c, !PT ;  /* 0x000000020d0d7212 */ /* 0x000fe200078e3cff */
[----:B------:R-:W-:Y:S06]  /*2640*/  @P2 BRA `(.L_x_42) ;  /* 0xfffffff000542947 */ /* 0x000fec000383ffff */
[----:B------:R-:W-:Y:S01]  /*2650*/  UIADD3 UR6, UPT, UPT, UR6, 0x40, URZ ;  /* 0x0000004006067890 */ /* 0x000fe2000fffe0ff */
[----:B------:R-:W-:-:S03]  /*2660*/  SHF.L.U32 R2, R15, 0x1f, RZ ;  /* 0x0000001f0f027819 */ /* 0x000fc600000006ff */
[----:B------:R-:W-:-:S09]  /*2670*/  ULEA UR4, UR23, UR6, 0x3 ;  /* 0x0000000617047291 */ /* 0x000fd2000f8e18ff */
[----:B------:R-:W1:Y:S02]  /*2680*/  SYNCS.PHASECHK.TRANS64.TRYWAIT P0, [UR4], R2 ;  /* 0x00000002ff0075a7 */ /* 0x000e640008001104 */
[----:B-1----:R-:W-:Y:S05]  /*2690*/  @!P0 BRA `(.L_x_43) ;  /* 0x0000008400248947 */ /* 0x002fea0003800000 */
.L_x_239:
[----:B------:R-:W-:-:S04]  /*26a0*/  UIADD3 UR5, UPT, UPT, UR23, 0x1, URZ ;  /* 0x0000000117057890 */ /* 0x000fc8000fffe0ff */
[----:B------:R-:W-:-:S04]  /*26b0*/  UISETP.NE.AND UP0, UPT, UR5, 0x8, UPT ;  /* 0x000000080500788c */ /* 0x000fc8000bf05270 */
[----:B------:R-:W-:Y:S02]  /*26c0*/  USEL UR7, URZ, 0x1, UP0 ;  /* 0x00000001ff077887 */ /* 0x000fe40008000000 */
[----:B------:R-:W-:-:S04]  /*26d0*/  USEL UR5, UR5, URZ, UP0 ;  /* 0x000000ff05057287 */ /* 0x000fc80008000000 */
[----:B------:R-:W-:Y:S01]  /*26e0*/  ULEA UR4, UR5, UR6, 0x3 ;  /* 0x0000000605047291 */ /* 0x000fe2000f8e18ff */
[----:B-1----:R-:W-:-:S04]  /*26f0*/  LOP3.LUT R2, R15, UR7, RZ, 0x3c, !PT ;  /* 0x000000070f027c12 */ /* 0x002fc8000f8e3cff */
[----:B------:R-:W-:-:S04]  /*2700*/  SHF.L.U32 R3, R2, 0x1f, RZ ;  /* 0x0000001f02037819 */ /* 0x000fc800000006ff */
[----:B------:R-:W1:Y:S02]  /*2710*/  SYNCS.PHASECHK.TRANS64.TRYWAIT P0, [UR4], R3 ;  /* 0x00000003ff0075a7 */ /* 0x000e640008001104 */
[----:B-1----:R-:W-:Y:S05]  /*2720*/  @!P0 BRA `(.L_x_44) ;  /* 0x0000008400188947 */ /* 0x002fea0003800000 */
.L_x_241:
[----:B------:R-:W-:-:S04]  /*2730*/  UIADD3 UR5, UPT, UPT, UR5, 0x1, URZ ;  /* 0x0000000105057890 */ /* 0x000fc8000fffe0ff */
[----:B------:R-:W-:-:S04]  /*2740*/  UISETP.NE.AND UP0, UPT, UR5, 0x8, UPT ;  /* 0x000000080500788c */ /* 0x000fc8000bf05270 */
[----:B------:R-:W-:Y:S02]  /*2750*/  USEL UR7, URZ, 0x1, UP0 ;  /* 0x00000001ff077887 */ /* 0x000fe40008000000 */
[----:B------:R-:W-:-:S04]  /*2760*/  USEL UR5, UR5, URZ, UP0 ;  /* 0x000000ff05057287 */ /* 0x000fc80008000000 */
[----:B------:R-:W-:Y:S01]  /*2770*/  ULEA UR4, UR5, UR6, 0x3 ;  /* 0x0000000605047291 */ /* 0x000fe2000f8e18ff */
[----:B------:R-:W-:-:S04]  /*2780*/  LOP3.LUT R2, R2, UR7, RZ, 0x3c, !PT ;  /* 0x0000000702027c12 */ /* 0x000fc8000f8e3cff */
[----:B-1----:R-:W-:-:S04]  /*2790*/  SHF.L.U32 R3, R2, 0x1f, RZ ;  /* 0x0000001f02037819 */ /* 0x002fc800000006ff */
[----:B------:R-:W1:Y:S02]  /*27a0*/  SYNCS.PHASECHK.TRANS64.TRYWAIT P0, [UR4], R3 ;  /* 0x00000003ff0075a7 */ /* 0x000e640008001104 */
[----:B-1----:R-:W-:Y:S05]  /*27b0*/  @!P0 BRA `(.L_x_45) ;  /* 0x00000084000c8947 */ /* 0x002fea0003800000 */
.L_x_243:
        /* <DEDUP_REMOVED lines=9> */
.L_x_245:
        /* <DEDUP_REMOVED lines=9> */
.L_x_247:
        /* <DEDUP_REMOVED lines=9> */
.L_x_249:
        /* <DEDUP_REMOVED lines=9> */
.L_x_251:
[----:B------:R-:W-:-:S04]  /*2a00*/  UIADD3 UR5, UPT, UPT, UR5, 0x1, URZ ;  /* 0x0000000105057890 */ /* 0x000fc8000fffe0ff */
[----:B------:R-:W-:-:S04]  /*2a10*/  UISETP.NE.AND UP0, UPT, UR5, 0x8, UPT ;  /* 0x000000080500788c */ /* 0x000fc8000bf05270 */
[----:B------:R-:W-:Y:S02]  /*2a20*/  USEL UR4, URZ, 0x1, UP0 ;  /* 0x00000001ff047887 */ /* 0x000fe40008000000 */
[----:B------:R-:W-:-:S04]  /*2a30*/  USEL UR5, UR5, URZ, UP0 ;  /* 0x000000ff05057287 */ /* 0x000fc80008000000 */
[----:B------:R-:W-:Y:S01]  /*2a40*/  ULEA UR5, UR5, UR6, 0x3 ;  /* 0x0000000605057291 */ /* 0x000fe2000f8e18ff */
[----:B------:R-:W-:-:S04]  /*2a50*/  LOP3.LUT R2, R2, UR4, RZ, 0x3c, !PT ;  /* 0x0000000402027c12 */ /* 0x000fc8000f8e3cff */
[----:B------:R-:W-:Y:S01]  /*2a60*/  SHF.L.U32 R2, R2, 0x1f, RZ ;  /* 0x0000001f02027819 */ /* 0x000fe200000006ff */
[----:B-1-3--:R-:W-:-:S07]  /*2a70*/  IMAD.U32 R0, RZ, RZ, UR5 ;  /* 0x00000005ff007e24 */ /* 0x00afce000f8e00ff */
.L_x_50:
[----:B-1----:R1:W2:Y:S02]  /*2a80*/  SYNCS.PHASECHK.TRANS64.TRYWAIT P0, [R0+URZ], R2 ;  /* 0x00000002000075a7 */ /* 0x0022a400080011ff */
[----:B--2---:R-:W-:Y:S05]  /*2a90*/  @!P0 NANOSLEEP.SYNCS 0x989680 ;  /* 0x009896800000895d */ /* 0x004fea0003900000 */
[----:B------:R-:W2:Y:S02]  /*2aa0*/  @!P0 SYNCS.PHASECHK.TRANS64 P0, [R0+URZ], R2 ;  /* 0x00000002000085a7 */ /* 0x000ea400080010ff */
[----:B--2---:R-:W-:Y:S05]  /*2ab0*/  @P0 EXIT ;  /* 0x000000000000094d */ /* 0x004fea0003800000 */
[----:B------:R-:W-:Y:S05]  /*2ac0*/  BRA `(.L_x_50) ;  /* 0xfffffffc00ec7947 */ /* 0x000fea000383ffff */
.L_x_22:
[----:B------:R-:W-:-:S04]  /*2ad0*/  UISETP.NE.AND UP1, UPT, UR37, URZ, UPT ;  /* 0x000000ff2500728c */ /* 0x000fc8000bf25270 */
[----:B------:R-:W-:-:S09]  /*2ae0*/  UISETP.NE.OR UP1, UPT, UR10, 0x1, UP1 ;  /* 0x000000010a00788c */ /* 0x000fd20008f25670 */
[----:B------:R-:W-:Y:S05]  /*2af0*/  BRA.U UP1, `(.L_x_51) ;  /* 0x00000005014c7547 */ /* 0x000fea000b800000 */
[----:B------:R-:W-:Y:S01]  /*2b00*/  HFMA2 R11, -RZ, RZ, 0, 0 ;  /* 0x00000000ff0b7431 */ /* 0x000fe200000001ff */
[----:B------:R-:W-:Y:S01]  /*2b10*/  ISETP.GE.U32.AND P2, PT, R10, 0x2, PT ;  /* 0x000000020a00780c */ /* 0x000fe20003f46070 */
[----:B------:R-:W-:Y:S01]  /*2b20*/  IMAD.MOV.U32 R12, RZ, RZ, 0x1 ;  /* 0x00000001ff0c7424 */ /* 0x000fe200078e00ff */
[----:B------:R-:W-:Y:S01]  /*2b30*/  CS2R R8, SRZ ;  /* 0x0000000000087805 */ /* 0x000fe2000001ff00 */
[----:B------:R-:W-:Y:S01]  /*2b40*/  IMAD.MOV.U32 R3, RZ, RZ, RZ ;  /* 0x000000ffff037224 */ /* 0x000fe200078e00ff */
[----:B------:R-:W-:Y:S01]  /*2b50*/  UMOV UR4, 0x400 ;  /* 0x0000040000047882 */ /* 0x000fe20000000000 */
[----:B------:R-:W-:Y:S01]  /*2b60*/  UMOV UR6, URZ ;  /* 0x000000ff00067c82 */ /* 0x000fe20008000000 */
[----:B------:R-:W-:-:S12]  /*2b70*/  ULEA UR37, UR37, UR4, 0x18 ;  /* 0x0000000425257291 */ /* 0x000fd8000f8ec0ff */
.L_x_55:
[----:B------:R-:W-:Y:S02]  /*2b80*/  LEA R0, R3, UR37, 0x3 ;  /* 0x0000002503007c11 */ /* 0x000fe4000f8e18ff */
[----:B------:R-:W-:-:S03]  /*2b90*/  SHF.L.U32 R4, R8, 0x1f, RZ ;  /* 0x0000001f08047819 */ /* 0x000fc600000006ff */
[----:B------:R-:W-:Y:S01]  /*2ba0*/  VIADD R5, R0, 0x140 ;  /* 0x0000014000057836 */ /* 0x000fe20000000000 */
[----:B------:R-:W1:Y:S02]  /*2bb0*/  SYNCS.PHASECHK.TRANS64.TRYWAIT P0, [R0+URZ+0x130], R4 ;  /* 0x00013004000075a7 */ /* 0x000e6400080011ff */
[----:B-1----:R-:W-:Y:S05]  /*2bc0*/  @!P0 BRA `(.L_x_52) ;  /* 0x0000008000808947 */ /* 0x002fea0003800000 */
.L_x_252:
[----:B------:R-:W-:Y:S01]  /*2bd0*/  ULEA UR5, UR6, UR37, 0x3 ;  /* 0x0000002506057291 */ /* 0x000fe2000f8e18ff */
[----:B-1----:R-:W-:Y:S01]  /*2be0*/  PRMT R0, RZ, 0x654, R5 ;  /* 0x00000654ff007816 */ /* 0x002fe20000000005 */
[----:B------:R-:W-:Y:S01]  /*2bf0*/  @!P2 IMAD.MOV.U32 R4, RZ, RZ, 0x10 ;  /* 0x00000010ff04a424 */ /* 0x000fe200078e00ff */
[----:B------:R-:W-:Y:S01]  /*2c00*/  SHF.L.U32 R5, R12, 0x1f, RZ ;  /* 0x0000001f0c057819 */ /* 0x000fe200000006ff */
[----:B------:R-:W-:Y:S01]  /*2c10*/  UIADD3 UR4, UPT, UPT, UR5, 0xd0, URZ ;  /* 0x000000d005047890 */ /* 0x000fe2000fffe0ff */
[----:B------:R1:W-:Y:S05]  /*2c20*/  SYNCS.ARRIVE.TRANS64.RED.A1T0 RZ, [R0+URZ], RZ ;  /* 0x000000ff00ff79a7 */ /* 0x0003ea00081004ff */
[----:B------:R-:W-:Y:S01]  /*2c30*/  IMAD.U32 R6, RZ, RZ, UR4 ;  /* 0x00000004ff067e24 */ /* 0x000fe2000f8e00ff */
[----:B------:R-:W2:Y:S04]  /*2c40*/  SYNCS.PHASECHK.TRANS64.TRYWAIT P0, [UR5+0xe0], R5 ;  /* 0x0000e005ff0075a7 */ /* 0x000ea80008001105 */
[----:B------:R-:W-:Y:S01]  /*2c50*/  PRMT R6, R10, 0x654, R6 ;  /* 0x000006540a067816 */ /* 0x000fe20000000006 */
[----:B-12---:R-:W-:Y:S06]  /*2c60*/  @!P0 BRA `(.L_x_53) ;  /* 0x00000080006c8947 */ /* 0x006fec0003800000 */
.L_x_254:
[----:B------:R-:W-:Y:S01]  /*2c70*/  ULEA UR4, UR6, UR37, 0x4 ;  /* 0x0000002506047291 */ /* 0x000fe2000f8e20ff */
[----:B------:R-:W-:Y:S01]  /*2c80*/  SEL R2, R6, R2, !P2 ;  /* 0x0000000206027207 */ /* 0x000fe20005000000 */
[----:B------:R-:W-:Y:S01]  /*2c90*/  UIADD3 UR5, UPT, UPT, UR5, 0xd0, URZ ;  /* 0x000000d005057890 */ /* 0x000fe2000fffe0ff */
[----:B-1----:R-:W-:Y:S01]  /*2ca0*/  LEA R0, R11, UR37, 0x3 ;  /* 0x000000250b007c11 */ /* 0x002fe2000f8e18ff */
[----:B------:R-:W-:Y:S01]  /*2cb0*/  UIADD3 UR4, UPT, UPT, UR4, 0x160, URZ ;  /* 0x0000016004047890 */ /* 0x000fe2000fffe0ff */
[----:B------:R1:W-:Y:S01]  /*2cc0*/  @!P2 SYNCS.ARRIVE.TRANS64.RED RZ, [R2+URZ], R4 ;  /* 0x0000000402ffa9a7 */ /* 0x0003e200080004ff */
[----:B------:R-:W-:Y:S01]  /*2cd0*/  UIADD3 UR6, UPT, UPT, UR6, 0x1, URZ ;  /* 0x0000000106067890 */ /* 0x000fe2000fffe0ff */
[----:B------:R-:W-:-:S03]  /*2ce0*/  VIADD R3, R3, 0x1 ;  /* 0x0000000103037836 */ /* 0x000fc60000000000 */
[----:B------:R-:W-:Y:S02]  /*2cf0*/  UISETP.NE.AND UP0, UPT, UR6, 0x2, UPT ;  /* 0x000000020600788c */ /* 0x000fe4000bf05270 */
[----:B------:R-:W-:Y:S01]  /*2d00*/  ISETP.NE.AND P0, PT, R3, 0x2, PT ;  /* 0x000000020300780c */ /* 0x000fe20003f05270 */
[----:B------:R-:W-:Y:S06]  /*2d10*/  UGETNEXTWORKID.BROADCAST [UR4], [UR5] ;  /* 0x00000000040073ca */ /* 0x000fec0008000100 */
[----:B------:R-:W-:Y:S02]  /*2d20*/  USEL UR4, URZ, 0x1, UP0 ;  /* 0x00000001ff047887 */ /* 0x000fe40008000000 */
[----:B------:R-:W-:-:S04]  /*2d30*/  USEL UR6, UR6, URZ, UP0 ;  /* 0x000000ff06067287 */ /* 0x000fc80008000000 */
[----:B------:R-:W-:Y:S02]  /*2d40*/  LOP3.LUT R12, R12, UR4, RZ, 0x3c, !PT ;  /* 0x000000040c0c7c12 */ /* 0x000fe4000f8e3cff */
[----:B-1----:R-:W-:-:S04]  /*2d50*/  SHF.L.U32 R4, R9, 0x1f, RZ ;  /* 0x0000001f09047819 */ /* 0x002fc800000006ff */
[----:B------:R-:W1:Y:S02]  /*2d60*/  SYNCS.PHASECHK.TRANS64.TRYWAIT P1, [R0+URZ+0xd0], R4 ;  /* 0x0000d004000075a7 */ /* 0x000e6400080211ff */
[----:B-1----:R-:W-:Y:S05]  /*2d70*/  @!P1 BRA `(.L_x_54) ;  /* 0x0000008000409947 */ /* 0x002fea0003800000 */
.L_x_255:
[----:B-1----:R-:W-:Y:S01]  /*2d80*/  LEA R4, R11, UR37, 0x4 ;  /* 0x000000250b047c11 */ /* 0x002fe2000f8e20ff */
[----:B------:R-:W-:Y:S01]  /*2d90*/  VIADD R0, R0, 0xe0 ;  /* 0x000000e000007836 */ /* 0x000fe20000000000 */
[----:B------:R-:W-:Y:S01]  /*2da0*/  SEL R3, R3, RZ, P0 ;  /* 0x000000ff03037207 */ /* 0x000fe20000000000 */
[----:B------:R-:W-:-:S03]  /*2db0*/  VIADD R11, R11, 0x1 ;  /* 0x000000010b0b7836 */ /* 0x000fc60000000000 */
[----:B------:R-:W1:Y:S01]  /*2dc0*/  LDS.128 R4, [R4+0x160] ;  /* 0x0001600004047984 */ /* 0x000e620000000c00 */
[----:B------:R-:W-:Y:S02]  /*2dd0*/  PRMT R0, RZ, 0x654, R0 ;  /* 0x00000654ff007816 */ /* 0x000fe40000000000 */
[C---:B------:R-:W-:Y:S01]  /*2de0*/  ISETP.NE.AND P1, PT, R11.reuse, 0x2, PT ;  /* 0x000000020b00780c */ /* 0x040fe20003f25270 */
[----:B------:R-:W-:Y:S01]  /*2df0*/  @!PT LDS RZ, [RZ] ;  /* 0x00000000fffff984 */ /* 0x000fe20000000800 */
[----:B------:R-:W-:Y:S01]  /*2e00*/  @!PT LDS RZ, [RZ] ;  /* 0x00000000fffff984 */ /* 0x000fe20000000800 */
[----:B------:R-:W-:Y:S01]  /*2e10*/  @!PT LDS RZ, [RZ] ;  /* 0x00000000fffff984 */ /* 0x000fe20000000800 */
[----:B------:R-:W-:Y:S01]  /*2e20*/  @!PT LDS RZ, [RZ] ;  /* 0x00000000fffff984 */ /* 0x000fe20000000800 */
[----:B------:R2:W-:Y:S06]  /*2e30*/  MEMBAR.ALL.CTA ;  /* 0x0000000000007992 */ /* 0x0005ec0000008000 */
[----:B--2---:R-:W2:Y:S01]  /*2e40*/  FENCE.VIEW.ASYNC.S ;  /* 0x00000000000073c6 */ /* 0x004ea20000000000 */
[----:B------:R-:W-:Y:S01]  /*2e50*/  SEL R11, R11, RZ, P1 ;  /* 0x000000ff0b0b7207 */ /* 0x000fe20000800000 */
[----:B--2---:R2:W-:Y:S01]  /*2e60*/  SYNCS.ARRIVE.TRANS64.RED.A1T0 RZ, [R0+URZ], RZ ;  /* 0x000000ff00ff79a7 */ /* 0x0045e200081004ff */
[----:B-1----:R-:W-:-:S02]  /*2e70*/  LOP3.LUT P3, RZ, R6, 0x1, RZ, 0xc0, !PT ;  /* 0x0000000106ff7812 */ /* 0x002fc4000786c0ff */
[----:B------:R-:W-:-:S04]  /*2e80*/  SEL R4, RZ, 0x1, P1 ;  /* 0x00000001ff047807 */ /* 0x000fc80000800000 */
[----:B------:R-:W-:Y:S02]  /*2e90*/  LOP3.LUT R9, R9, R4, RZ, 0x3c, !PT ;  /* 0x0000000409097212 */ /* 0x000fe400078e3cff */
[----:B--2---:R-:W-:-:S04]  /*2ea0*/  SEL R0, RZ, 0x1, P0 ;  /* 0x00000001ff007807 */ /* 0x004fc80000000000 */
[----:B------:R-:W-:Y:S01]  /*2eb0*/  LOP3.LUT R8, R8, R0, RZ, 0x3c, !PT ;  /* 0x0000000008087212 */ /* 0x000fe200078e3cff */
[----:B------:R-:W-:Y:S06]  /*2ec0*/  @P3 BRA `(.L_x_55) ;  /* 0xfffffffc002c3947 */ /* 0x000fec000383ffff */
[----:B------:R-:W-:Y:S01]  /*2ed0*/  ULEA UR5, UR6, UR37, 0x3 ;  /* 0x0000002506057291 */ /* 0x000fe2000f8e18ff */
[----:B------:R-:W-:-:S08]  /*2ee0*/  SHF.L.U32 R2, R12, 0x1f, RZ ;  /* 0x0000001f0c027819 */ /* 0x000fd000000006ff */
[----:B------:R-:W1:Y:S02]  /*2ef0*/  SYNCS.PHASECHK.TRANS64 P0, [UR5+0xe0], R2 ;  /* 0x0000e002ff0075a7 */ /* 0x000e640008001005 */
[----:B-1----:R-:W-:Y:S05]  /*2f00*/  @P0 BRA `(.L_x_56) ;  /* 0x0000000000080947 */ /* 0x002fea0003800000 */
[----:B------:R-:W1:Y:S02]  /*2f10*/  SYNCS.PHASECHK.TRANS64.TRYWAIT P0, [UR5+0xe0], R2 ;  /* 0x0000e002ff0075a7 */ /* 0x000e640008001105 */
[----:B-1----:R-:W-:Y:S05]  /*2f20*/  @!P0 BRA `(.L_x_57) ;  /* 0x0000007c00e88947 */ /* 0x002fea0003800000 */
.L_x_56:
[----:B------:R-:W-:-:S04]  /*2f30*/  UIADD3 UR4, UPT, UPT, UR6, 0x1, URZ ;  /* 0x0000000106047890 */ /* 0x000fc8000fffe0ff */
[----:B------:R-:W-:-:S04]  /*2f40*/  UISETP.NE.AND UP0, UPT, UR4, 0x2, UPT ;  /* 0x000000020400788c */ /* 0x000fc8000bf05270 */
[----:B------:R-:W-:Y:S02]  /*2f50*/  USEL UR7, URZ, 0x1, UP0 ;  /* 0x00000001ff077887 */ /* 0x000fe40008000000 */
[----:B------:R-:W-:-:S04]  /*2f60*/  USEL UR4, UR4, URZ, UP0 ;  /* 0x000000ff04047287 */ /* 0x000fc80008000000 */
[----:B------:R-:W-:Y:S01]  /*2f70*/  ULEA UR4, UR4, UR37, 0x3 ;  /* 0x0000002504047291 */ /* 0x000fe2000f8e18ff */
[----:B-1----:R-:W-:-:S04]  /*2f80*/  LOP3.LUT R2, R12, UR7, RZ, 0x3c, !PT ;  /* 0x000000070c027c12 */ /* 0x002fc8000f8e3cff */
[----:B------:R-:W-:-:S04]  /*2f90*/  SHF.L.U32 R0, R2, 0x1f, RZ ;  /* 0x0000001f02007819 */ /* 0x000fc800000006ff */
[----:B------:R-:W1:Y:S02]  /*2fa0*/  SYNCS.PHASECHK.TRANS64 P0, [UR4+0xe0], R0 ;  /* 0x0000e000ff0075a7 */ /* 0x000e640008001004 */
[----:B-1----:R-:W-:Y:S05]  /*2fb0*/  @P0 EXIT ;  /* 0x000000000000094d */ /* 0x002fea0003800000 */
[----:B------:R-:W-:Y:S02]  /*2fc0*/  SHF.L.U32 R2, R2, 0x1f, RZ ;  /* 0x0000001f02027819 */ /* 0x000fe400000006ff */
[----:B------:R-:W-:-:S07]  /*2fd0*/  MOV R0, UR4 ;  /* 0x0000000400007c02 */ /* 0x000fce0008000f00 */
.L_x_58:
[----:B-1----:R1:W2:Y:S02]  /*2fe0*/  SYNCS.PHASECHK.TRANS64.TRYWAIT P0, [R0+URZ+0xe0], R2 ;  /* 0x0000e002000075a7 */ /* 0x0022a400080011ff */
[----:B--2---:R-:W-:Y:S05]  /*2ff0*/  @!P0 NANOSLEEP.SYNCS 0x989680 ;  /* 0x009896800000895d */ /* 0x004fea0003900000 */
[----:B------:R-:W2:Y:S02]  /*3000*/  @!P0 SYNCS.PHASECHK.TRANS64 P0, [R0+URZ+0xe0], R2 ;  /* 0x0000e002000085a7 */ /* 0x000ea400080010ff */
[----:B--2---:R-:W-:Y:S05]  /*3010*/  @P0 EXIT ;  /* 0x000000000000094d */ /* 0x004fea0003800000 */
[----:B------:R-:W-:Y:S05]  /*3020*/  BRA `(.L_x_58) ;  /* 0xfffffffc00ec7947 */ /* 0x000fea000383ffff */
.L_x_51:
[----:B------:R-:W-:Y:S05]  /*3030*/  BRA.U UP4, `(.L_x_59) ;  /* 0x0000001104d87547 */ /* 0x000fea000b800000 */
[----:B------:R-:W-:Y:S01]  /*3040*/  UMOV UR6, 0x40 ;  /* 0x0000004000067882 */ /* 0x000fe20000000000 */
[----:B------:R-:W-:Y:S01]  /*3050*/  NOP ;  /* 0x0000000000007918 */ /* 0x000fe20000000000 */
[----:B------:R-:W-:Y:S01]  /*3060*/  ULEA UR6, UR37, UR6, 0x18 ;  /* 0x0000000625067291 */ /* 0x000fe2000f8ec0ff */
[----:B------:R-:W-:Y:S02]  /*3070*/  UMOV UR7, 0x400 ;  /* 0x0000040000077882 */ /* 0x000fe40000000000 */
[----:B------:R-:W-:-:S06]  /*3080*/  ULEA UR37, UR37, UR7, 0x18 ;  /* 0x0000000725257291 */ /* 0x000fcc000f8ec0ff */
[----:B------:R-:W1:Y:S02]  /*3090*/  LDS.U8 R2, [UR6+0x1c] ;  /* 0x00001c06ff027984 */ /* 0x000e640008000000 */
[----:B-1----:R-:W-:-:S13]  /*30a0*/  ISETP.NE.AND P0, PT, R2, RZ, PT ;  /* 0x000000ff0200720c */ /* 0x002fda0003f05270 */
[----:B------:R-:W-:Y:S05]  /*30b0*/  @P0 BRA `(.L_x_60) ;  /* 0x0000000400080947 */ /* 0x000fea0003800000 */
[----:B------:R-:W-:Y:S02]  /*30c0*/  UISETP.NE.U32.AND UP0, UPT, UR5, 0x1, UPT ;  /* 0x000000010500788c */ /* 0x000fe4000bf05070 */
[----:B------:R-:W-:-:S07]  /*30d0*/  UIADD3 UR8, UPT, UPT, UR6, 0x8, URZ ;  /* 0x0000000806087890 */ /* 0x000fce000fffe0ff */
[----:B------:R-:W-:Y:S05]  /*30e0*/  BRA.U !UP0, `(.L_x_61) ;  /* 0x00000001089c7547 */ /* 0x000fea000b800000 */
[----:B------:R-:W-:Y:S01]  /*30f0*/  ELECT P0, URZ, PT ;  /* 0x0000000000ff782f */ /* 0x000fe20003800000 */
[----:B------:R-:W-:-:S12]  /*3100*/  BSSY B0, `(.L_x_61) ;  /* 0x0000025000007945 */ /* 0x000fd80003800000 */
[----:B------:R-:W-:Y:S05]  /*3110*/  @!P0 BRA `(.L_x_62) ;  /* 0x00000000008c8947 */ /* 0x000fea0003800000 */
[----:B------:R-:W-:-:S05]  /*3120*/  UMOV UR7, 0x10 ;  /* 0x0000001000077882 */ /* 0x000fca0000000000 */
[----:B------:R-:W-:Y:S04]  /*3130*/  DEPBAR.LE SB1, 0x36 ;  /* 0x00009d800000791a */ /* 0x000fe80000000000 */
[----:B------:R-:W1:Y:S02]  /*3140*/  UTCATOMSWS.2CTA.FIND_AND_SET.ALIGN UP1, UR7, UR7 ;  /* 0x00000007000775e3 */ /* 0x000e640008220800 */
[----:B-1----:R-:W-:Y:S01]  /*3150*/  MOV R10, UR7 ;  /* 0x00000007000a7c02 */ /* 0x002fe20008000f00 */
[----:B------:R-:W-:Y:S06]  /*3160*/  BRA.U UP1, `(.L_x_63) ;  /* 0x0000000101187547 */ /* 0x000fec000b800000 */
.L_x_64:
[----:B------:R-:W-:Y:S05]  /*3170*/  NANOSLEEP 0x64 ;  /* 0x000000640000795d */ /* 0x000fea0003800000 */
[----:B------:R-:W-:-:S05]  /*3180*/  UMOV UR7, 0x10 ;  /* 0x0000001000077882 */ /* 0x000fca0000000000 */
[----:B------:R-:W-:Y:S04]  /*3190*/  DEPBAR.LE SB1, 0x36 ;  /* 0x00009d800000791a */ /* 0x000fe80000000000 */
[----:B------:R-:W1:Y:S02]  /*31a0*/  UTCATOMSWS.2CTA.FIND_AND_SET.ALIGN UP1, UR7, UR7 ;  /* 0x00000007000775e3 */ /* 0x000e640008220800 */
[----:B-1----:R-:W-:Y:S01]  /*31b0*/  MOV R10, UR7 ;  /* 0x00000007000a7c02 */ /* 0x002fe20008000f00 */
[----:B------:R-:W-:Y:S05]  /*31c0*/  BRA.U !UP1, `(.L_x_64) ;  /* 0xfffffffd09e87547 */ /* 0x000fea000b83ffff */
.L_x_63:
[----:B------:R-:W1:Y:S01]  /*31d0*/  LDS R5, [UR6+0x10] ;  /* 0x00001006ff057984 */ /* 0x000e620008000800 */
[----:B------:R-:W-:Y:S01]  /*31e0*/  IMAD.U32 R3, RZ, RZ, UR37 ;  /* 0x00000025ff037e24 */ /* 0x000fe2000f8e00ff */
[----:B------:R-:W-:-:S03]  /*31f0*/  MOV R2, UR4 ;  /* 0x0000000400027c02 */ /* 0x000fc60008000f00 */
[----:B------:R-:W-:Y:S01]  /*3200*/  VIADD R3, R3, 0x180 ;  /* 0x0000018003037836 */ /* 0x000fe20000000000 */
[----:B-1----:R-:W-:-:S04]  /*3210*/  SHF.L.U32 R5, R5, 0x1f, RZ ;  /* 0x0000001f05057819 */ /* 0x002fc800000006ff */
[----:B------:R-:W1:Y:S02]  /*3220*/  SYNCS.PHASECHK.TRANS64.TRYWAIT P0, [UR6+0x8], R5 ;  /* 0x00000805ff0075a7 */ /* 0x000e640008001106 */
[----:B-1----:R-:W-:Y:S05]  /*3230*/  @P0 BRA `(.L_x_65) ;  /* 0x0000000000080947 */ /* 0x002fea0003800000 */
[----:B------:R-:W1:Y:S02]  /*3240*/  SYNCS.PHASECHK.TRANS64.TRYWAIT P0, [UR6+0x8], R5 ;  /* 0x00000805ff0075a7 */ /* 0x000e640008001106 */
[----:B-1----:R-:W-:Y:S05]  /*3250*/  @!P0 BRA `(.L_x_66) ;  /* 0x0000007c00348947 */ /* 0x002fea0003800000 */
.L_x_65:
[----:B-1----:R-:W-:Y:S01]  /*3260*/  HFMA2 R4, -RZ, RZ, 0, 5.9604644775390625e-08 ;  /* 0x00000001ff047431 */ /* 0x002fe200000001ff */
[----:B------:R-:W-:Y:S01]  /*3270*/  UPRMT UR7, UR4, 0x654, UR8 ;  /* 0x0000065404077896 */ /* 0x000fe20008000008 */
[----:B------:R-:W-:Y:S01]  /*3280*/  IMAD.MOV.U32 R7, RZ, RZ, 0xffff ;  /* 0x0000ffffff077424 */ /* 0x000fe200078e00ff */
[----:B------:R-:W-:Y:S01]  /*3290*/  PRMT R2, R2, 0x654, R3 ;  /* 0x0000065402027816 */ /* 0x000fe20000000003 */
[----:B------:R-:W-:Y:S02]  /*32a0*/  IMAD.MOV.U32 R5, RZ, RZ, 0x4 ;  /* 0x00000004ff057424 */ /* 0x000fe400078e00ff */
[----:B------:R-:W-:Y:S01]  /*32b0*/  IMAD.SHL.U32 R9, R10, 0x20, RZ ;  /* 0x000000200a097824 */ /* 0x000fe200078e00ff */
[----:B------:R-:W-:Y:S02]  /*32c0*/  MOV R3, UR7 ;  /* 0x0000000700037c02 */ /* 0x000fe40008000f00 */
[-C--:B------:R-:W-:Y:S01]  /*32d0*/  SHF.L.U32 R7, R7, R10.reuse, RZ ;  /* 0x0000000a07077219 */ /* 0x080fe200000006ff */
[----:B------:R1:W-:Y:S01]  /*32e0*/  SYNCS.ARRIVE.TRANS64.RED RZ, [UR7], R5 ;  /* 0x00000005ffff79a7 */ /* 0x0003e20008000407 */
[----:B------:R-:W-:Y:S01]  /*32f0*/  SHF.L.U32 R6, R4, R10, RZ ;  /* 0x0000000a04067219 */ /* 0x000fe200000006ff */
[----:B------:R1:W-:Y:S04]  /*3300*/  STS [UR37+0x180], R9 ;  /* 0x00018009ff007988 */ /* 0x0003e80008000825 */
[----:B------:R1:W-:Y:S04]  /*3310*/  STAS [R2.64], R10 ;  /* 0x0000000a02007dbd */ /* 0x0003e8000c0008ff */
[----:B------:R1:W-:Y:S04]  /*3320*/  ATOMS.OR RZ, [UR6+0x14], R7 ;  /* 0x00001407ffff798c */ /* 0x0003e8000b000006 */
[----:B------:R1:W-:Y:S04]  /*3330*/  ATOMS.OR RZ, [UR6+0x18], R6 ;  /* 0x00001806ffff798c */ /* 0x0003e8000b000006 */
[----:B------:R1:W-:Y:S02]  /*3340*/  ATOMS.XOR RZ, [UR6+0x10], R4 ;  /* 0x00001004ffff798c */ /* 0x0003e4000b800006 */
.L_x_62:
[----:B------:R-:W-:Y:S05]  /*3350*/  BSYNC B0 ;  /* 0x0000000000007941 */ /* 0x000fea0003800000 */
.L_x_61:
[----:B------:R-:W-:Y:S05]  /*3360*/  BRA.U UP0, `(.L_x_67) ;  /* 0x00000001006c7547 */ /* 0x000fea000b800000 */
[----:B------:R-:W-:-:S03]  /*3370*/  UMOV UR7, 0xffffffff ;  /* 0xffffffff00077882 */ /* 0x000fc60000000000 */
[----:B------:R-:W-:Y:S05]  /*3380*/  BRA.DIV UR7, `(.L_x_68) ;  /* 0x0000007e07007947 */ /* 0x000fea000b800000 */
[----:B------:R-:W-:-:S13]  /*3390*/  ELECT P6, URZ, PT ;  /* 0x0000000000ff782f */ /* 0x000fda00038c0000 */
.L_x_259:
[----:B------:R-:W-:Y:S05]  /*33a0*/  @!P6 BRA `(.L_x_67) ;  /* 0x00000000005ce947 */ /* 0x000fea0003800000 */
[----:B-1----:R-:W1:Y:S02]  /*33b0*/  LDS R3, [UR6+0x10] ;  /* 0x00001006ff037984 */ /* 0x002e640008000800 */
[----:B-1----:R-:W-:-:S04]  /*33c0*/  SHF.L.U32 R3, R3, 0x1f, RZ ;  /* 0x0000001f03037819 */ /* 0x002fc800000006ff */
[----:B------:R-:W1:Y:S02]  /*33d0*/  SYNCS.PHASECHK.TRANS64.TRYWAIT P0, [UR6+0x8], R3 ;  /* 0x00000803ff0075a7 */ /* 0x000e640008001106 */
[----:B-1----:R-:W-:Y:S05]  /*33e0*/  @P0 BRA `(.L_x_69) ;  /* 0x0000000000080947 */ /* 0x002fea0003800000 */
[----:B------:R-:W1:Y:S02]  /*33f0*/  SYNCS.PHASECHK.TRANS64.TRYWAIT P0, [UR6+0x8], R3 ;  /* 0x00000803ff0075a7 */ /* 0x000e640008001106 */
[----:B-1----:R-:W-:Y:S05]  /*3400*/  @!P0 BRA `(.L_x_70) ;  /* 0x0000007c00008947 */ /* 0x002fea0003800000 */
.L_x_69:
[----:B------:R-:W2:Y:S01]  /*3410*/  LDS R5, [UR37+0x180] ;  /* 0x00018025ff057984 */ /* 0x000ea20008000800 */
[----:B-1----:R-:W-:Y:S02]  /*3420*/  HFMA2 R2, -RZ, RZ, 0, 5.9604644775390625e-08 ;  /* 0x00000001ff027431 */ /* 0x002fe400000001ff */
[----:B------:R-:W-:Y:S01]  /*3430*/  IMAD.MOV.U32 R3, RZ, RZ, 0xffff ;  /* 0x0000ffffff037424 */ /* 0x000fe200078e00ff */
[----:B------:R-:W-:Y:S01]  /*3440*/  UPRMT UR7, UR4, 0x654, UR8 ;  /* 0x0000065404077896 */ /* 0x000fe20008000008 */
[----:B--2---:R-:W-:-:S03]  /*3450*/  IMAD.SHL.U32 R4, R5, 0x20, RZ ;  /* 0x0000002005047824 */ /* 0x004fc600078e00ff */
[-C--:B------:R-:W-:Y:S02]  /*3460*/  SHF.L.U32 R3, R3, R5.reuse, RZ ;  /* 0x0000000503037219 */ /* 0x080fe400000006ff */
[----:B------:R-:W-:Y:S01]  /*3470*/  SHF.L.U32 R5, R2, R5, RZ ;  /* 0x0000000502057219 */ /* 0x000fe200000006ff */
[----:B------:R2:W-:Y:S04]  /*3480*/  STS [UR37+0x180], R4 ;  /* 0x00018004ff007988 */ /* 0x0005e80008000825 */
[----:B------:R2:W-:Y:S04]  /*3490*/  ATOMS.OR RZ, [UR6+0x14], R3 ;  /* 0x00001403ffff798c */ /* 0x0005e8000b000006 */
[----:B------:R2:W-:Y:S01]  /*34a0*/  ATOMS.OR RZ, [UR6+0x18], R5 ;  /* 0x00001805ffff798c */ /* 0x0005e2000b000006 */
[----:B------:R-:W-:Y:S03]  /*34b0*/  SYNCS.ARRIVE.TRANS64.RED.A1T0 RZ, [UR7], RZ ;  /* 0x000000ffffff79a7 */ /* 0x000fe60008100407 */
[----:B------:R2:W-:Y:S01]  /*34c0*/  ATOMS.XOR RZ, [UR6+0x10], R2 ;  /* 0x00001002ffff798c */ /* 0x0005e2000b800006 */
[----:B------:R-:W-:Y:S05]  /*34d0*/  BRA `(.L_x_67) ;  /* 0x0000000000107947 */ /* 0x000fea0003800000 */
.L_x_60:
[----:B------:R-:W-:-:S05]  /*34e0*/  MOV R2, 0xffffffff ;  /* 0xffffffff00027802 */ /* 0x000fca0000000f00 */
[----:B------:R1:W-:Y:S02]  /*34f0*/  STS [UR37+0x180], R2 ;  /* 0x00018002ff007988 */ /* 0x0003e40008000825 */
[----:B-1----:R-:W-:Y:S02]  /*3500*/  MOV R2, 0x3520 ;  /* 0x0000352000027802 */ /* 0x002fe40000000f00 */
[----:B-----5:R-:W-:Y:S05]  /*3510*/  CALL.REL.NOINC `($__internal_1_$__cuda_sm10x_tcgen05_guardrail_trap_phase_invalid_during_alloc) ;  /* 0x0000008000947944 */ /* 0x020fea0003c00000 */
.L_x_67:
[----:B------:R-:W-:Y:S05]  /*3520*/  WARPSYNC.ALL ;  /* 0x0000000000007948 */ /* 0x000fea0003800000 */
[----:B------:R-:W3:Y:S01]  /*3530*/  S2UR UR7, SR_CgaCtaId ;  /* 0x00000000000779c3 */ /* 0x000ee20000008800 */
[----:B------:R-:W-:Y:S01]  /*3540*/  UMOV UR6, 0x400 ;  /* 0x0000040000067882 */ /* 0x000fe20000000000 */
[----:B------:R-:W-:-:S06]  /*3550*/  NOP ;  /* 0x0000000000007918 */ /* 0x000fcc0000000000 */
[----:B------:R-:W-:Y:S06]  /*3560*/  BAR.ARV 0x6, 0xa0 ;  /* 0x0182800000007b1d */ /* 0x000fec0000002000 */
[----:B------:R-:W4:Y:S01]  /*3570*/  LDCU UR8, c[0x0][0x38c] ;  /* 0x00007180ff0877ac */ /* 0x000f220008000800 */
[----:B------:R-:W-:Y:S01]  /*3580*/  LOP3.LUT R0, R0, 0xffff, RZ, 0xc0, !PT ;  /* 0x0000ffff00007812 */ /* 0x000fe200078ec0ff */
[----:B-1----:R-:W-:Y:S01]  /*3590*/  IMAD.MOV.U32 R9, RZ, RZ, 0x1 ;  /* 0x00000001ff097424 */ /* 0x002fe200078e00ff */
[----:B------:R-:W-:Y:S01]  /*35a0*/  LOP3.LUT R8, R8, 0xffff, RZ, 0xc0, !PT ;  /* 0x0000ffff08087812 */ /* 0x000fe200078ec0ff */
[----:B------:R-:W-:Y:S01]  /*35b0*/  UMOV UR19, URZ ;  /* 0x000000ff00137c82 */ /* 0x000fe20008000000 */
[----:B------:R-:W-:Y:S01]  /*35c0*/  R2UR UR11, R0 ;  /* 0x00000000000b72ca */ /* 0x000fe200000e0000 */
[----:B------:R-:W-:Y:S01]  /*35d0*/  UMOV UR18, URZ ;  /* 0x000000ff00127c82 */ /* 0x000fe20008000000 */
[----:B------:R-:W-:Y:S01]  /*35e0*/  R2UR UR12, R8 ;  /* 0x00000000080c72ca */ /* 0x000fe200000e0000 */
[----:B------:R-:W-:Y:S01]  /*35f0*/  IMAD.MOV.U32 R8, RZ, RZ, RZ ;  /* 0x000000ffff087224 */ /* 0x000fe200078e00ff */
[----:B------:R-:W-:Y:S01]  /*3600*/  UMOV UR17, URZ ;  /* 0x000000ff00117c82 */ /* 0x000fe20008000000 */
[----:B---3--:R-:W-:-:S02]  /*3610*/  ULEA UR7, UR7, UR6, 0x18 ;  /* 0x0000000607077291 */ /* 0x008fc4000f8ec0ff */
[----:B------:R-:W-:Y:S02]  /*3620*/  UISETP.NE.AND UP2, UPT, UR5, URZ, UPT ;  /* 0x000000ff0500728c */ /* 0x000fe4000bf45270 */
[----:B------:R-:W-:Y:S02]  /*3630*/  UIADD3 UR13, UPT, UPT, UR7, 0x8400, URZ ;  /* 0x00008400070d7890 */ /* 0x000fe4000fffe0ff */
[----:B------:R-:W-:Y:S02]  /*3640*/  UIADD3 UR14, UPT, UPT, UR7, 0x18400, URZ ;  /* 0x00018400070e7890 */ /* 0x000fe4000fffe0ff */
[----:B----4-:R-:W-:Y:S01]  /*3650*/  UIADD3 UR8, UPT, UPT, UR8, 0x3f, URZ ;  /* 0x0000003f08087890 */ /* 0x010fe2000fffe0ff */
[----:B--2---:R-:W1:Y:S01]  /*3660*/  LDS R2, [UR7+0x180] ;  /* 0x00018007ff027984 */ /* 0x004e620008000800 */
[----:B------:R-:W-:Y:S02]  /*3670*/  USHF.R.U32.HI UR13, URZ, 0x4, UR13 ;  /* 0x00000004ff0d7899 */ /* 0x000fe4000801160d */
[----:B------:R-:W-:-:S02]  /*3680*/  USHF.R.S32.HI UR6, URZ, 0x1f, UR8 ;  /* 0x0000001fff067899 */ /* 0x000fc40008011408 */
[----:B------:R-:W-:Y:S02]  /*3690*/  USHF.R.U32.HI UR14, URZ, 0x4, UR14 ;  /* 0x00000004ff0e7899 */ /* 0x000fe4000801160e */
[----:B------:R-:W-:Y:S02]  /*36a0*/  ULEA.HI UR6, UR6, UR8, URZ, 0x6 ;  /* 0x0000000806067291 */ /* 0x000fe4000f8f30ff */
[----:B------:R-:W-:Y:S02]  /*36b0*/  ULOP3.LUT UR13, UR13, 0x3fff, URZ, 0xc0, !UPT ;  /* 0x00003fff0d0d7892 */ /* 0x000fe4000f8ec0ff */
[----:B------:R-:W-:Y:S02]  /*36c0*/  USHF.R.S32.HI UR6, URZ, 0x6, UR6 ;  /* 0x00000006ff067899 */ /* 0x000fe40008011406 */
[----:B------:R-:W-:Y:S02]  /*36d0*/  ULOP3.LUT UR14, UR14, 0x3fff, URZ, 0xc0, !UPT ;  /* 0x00003fff0e0e7892 */ /* 0x000fe4000f8ec0ff */
[----:B------:R-:W-:Y:S01]  /*36e0*/  UISETP.LT.AND UP0, UPT, UR6, 0x1, UPT ;  /* 0x000000010600788c */ /* 0x000fe2000bf01270 */
[----:B------:R-:W-:Y:S01]  /*36f0*/  UMOV UR28, 0x0 ;  /* 0x00000000001c7882 */ /* 0x000fe20000000000 */
[----:B------:R-:W-:Y:S01]  /*3700*/  UMOV UR29, 0x8400490 ;  /* 0x08400490001d7882 */ /* 0x000fe20000000000 */
[----:B------:R-:W-:-:S02]  /*3710*/  ULOP3.LUT UR13, UR13, 0x10000, URZ, 0xfc, !UPT ;  /* 0x000100000d0d7892 */ /* 0x000fc4000f8efcff */
[----:B------:R-:W-:Y:S02]  /*3720*/  ULOP3.LUT UR14, UR14, 0x10000, URZ, 0xfc, !UPT ;  /* 0x000100000e0e7892 */ /* 0x000fe4000f8efcff */
[----:B------:R-:W-:Y:S01]  /*3730*/  USEL UR20, UR6, 0x1, !UP0 ;  /* 0x0000000106147887 */ /* 0x000fe2000c000000 */
[----:B------:R-:W-:Y:S01]  /*3740*/  UMOV UR26, 0x0 ;  /* 0x00000000001a7882 */ /* 0x000fe20000000000 */
[----:B------:R-:W-:Y:S01]  /*3750*/  UMOV UR27, 0x8400490 ;  /* 0x08400490001b7882 */ /* 0x000fe20000000000 */
[----:B------:R-:W-:Y:S01]  /*3760*/  UMOV UR24, 0x0 ;  /* 0x0000000000187882 */ /* 0x000fe20000000000 */
[----:B------:R-:W-:Y:S01]  /*3770*/  UMOV UR25, 0x8400490 ;  /* 0x0840049000197882 */ /* 0x000fe20000000000 */
[----:B------:R-:W-:Y:S01]  /*3780*/  UMOV UR22, 0x0 ;  /* 0x0000000000167882 */ /* 0x000fe20000000000 */
[----:B------:R-:W-:Y:S01]  /*3790*/  UMOV UR23, 0x8400490 ;  /* 0x0840049000177882 */ /* 0x000fe20000000000 */
[----:B-1----:R-:W-:Y:S02]  /*37a0*/  R2UR UR21, R2 ;  /* 0x00000000021572ca */ /* 0x002fe400000e0000 */
[----:B------:R-:W-:-:S13]  /*37b0*/  CS2R R2, SRZ ;  /* 0x0000000000027805 */ /* 0x000fda000001ff00 */
.L_x_78:
[C---:B------:R-:W-:Y:S02]  /*37c0*/  LEA R0, R8.reuse, UR7, 0x3 ;  /* 0x0000000708007c11 */ /* 0x040fe4000f8e18ff */
[----:B------:R-:W-:Y:S02]  /*37d0*/  SHF.L.U32 R4, R3, 0x1f, RZ ;  /* 0x0000001f03047819 */ /* 0x000fe400000006ff */
[----:B------:R-:W-:Y:S02]  /*37e0*/  LEA R5, R8, UR7, 0x4 ;  /* 0x0000000708057c11 */ /* 0x000fe4000f8e20ff */
[----:B------:R-:W1:Y:S02]  /*37f0*/  SYNCS.PHASECHK.TRANS64.TRYWAIT P0, [R0+URZ+0xd0], R4 ;  /* 0x0000d004000075a7 */ /* 0x000e6400080011ff */
[----:B-1-34-:R-:W-:Y:S05]  /*3800*/  @!P0 BRA `(.L_x_71) ;  /* 0x0000007800188947 */ /* 0x01afea0003800000 */
.L_x_260:
[----:B-1----:R-:W1:Y:S01]  /*3810*/  LDS.128 R4, [R5+0x160] ;  /* 0x0001600005047984 */ /* 0x002e620000000c00 */
[----:B------:R-:W-:Y:S02]  /*3820*/  VIADD R0, R0, 0xe0 ;  /* 0x000000e000007836 */ /* 0x000fe40000000000 */
[----:B------:R-:W-:Y:S01]  /*3830*/  VIADD R8, R8, 0x1 ;  /* 0x0000000108087836 */ /* 0x000fe20000000000 */
[----:B------:R-:W-:Y:S01]  /*3840*/  @!PT LDS RZ, [RZ] ;  /* 0x00000000fffff984 */ /* 0x000fe20000000800 */
[----:B------:R-:W-:Y:S01]  /*3850*/  @!PT LDS RZ, [RZ] ;  /* 0x00000000fffff984 */ /* 0x000fe20000000800 */
[----:B------:R-:W-:Y:S01]  /*3860*/  @!PT LDS RZ, [RZ] ;  /* 0x00000000fffff984 */ /* 0x000fe20000000800 */
[----:B------:R-:W-:Y:S01]  /*3870*/  @!PT LDS RZ, [RZ] ;  /* 0x00000000fffff984 */ /* 0x000fe20000000800 */
[----:B------:R2:W-:Y:S06]  /*3880*/  MEMBAR.ALL.CTA ;  /* 0x0000000000007992 */ /* 0x0005ec0000008000 */
[----:B--2---:R-:W2:Y:S01]  /*3890*/  FENCE.VIEW.ASYNC.S ;  /* 0x00000000000073c6 */ /* 0x004ea20000000000 */
[----:B------:R-:W-:-:S04]  /*38a0*/  PRMT R0, RZ, 0x654, R0 ;  /* 0x00000654ff007816 */ /* 0x000fc80000000000 */
[----:B--2---:R2:W-:Y:S01]  /*38b0*/  SYNCS.ARRIVE.TRANS64.RED.A1T0 RZ, [R0+URZ], RZ ;  /* 0x000000ff00ff79a7 */ /* 0x0045e200081004ff */
[----:B-1----:R-:W-:Y:S01]  /*38c0*/  LOP3.LUT P1, RZ, R6, 0x1, RZ, 0xc0, !PT ;  /* 0x0000000106ff7812 */ /* 0x002fe2000782c0ff */
[----:B--2---:R-:W-:-:S12]  /*38d0*/  BRA.U UP2, `(.L_x_72) ;  /* 0x0000000502087547 */ /* 0x004fd8000b800000 */
[----:B------:R-:W1:Y:S01]  /*38e0*/  LDCU UR8, c[0x0][0x38c] ;  /* 0x00007180ff0877ac */ /* 0x000e620008000800 */
[----:B------:R-:W-:Y:S02]  /*38f0*/  PLOP3.LUT P2, PT, PT, PT, PT, 0x80, 0x8 ;  /* 0x000000000008781c */ /* 0x000fe40003f4f070 */
[----:B------:R-:W-:Y:S01]  /*3900*/  SHF.L.U32 R4, R9, 0x1f, RZ ;  /* 0x0000001f09047819 */ /* 0x000fe200000006ff */
[----:B------:R-:W-:Y:S02]  /*3910*/  ULEA UR9, UR19, UR7, 0x3 ;  /* 0x0000000713097291 */ /* 0x000fe4000f8e18ff */
[----:B------:R-:W-:Y:S02]  /*3920*/  ULEA UR10, UR19, UR21, 0x7 ;  /* 0x00000015130a7291 */ /* 0x000fe4000f8e38ff */
[----:B-1----:R-:W-:-:S06]  /*3930*/  UISETP.GE.AND UP0, UPT, UR8, 0x1, UPT ;  /* 0x000000010800788c */ /* 0x002fcc000bf06270 */
[----:B------:R-:W-:-:S05]  /*3940*/  PLOP3.LUT P0, PT, PT, PT, UP0, 0x80, 0x8 ;  /* 0x000000000008781c */ /* 0x000fca0003f0f008 */
[----:B------:R-:W-:-:S08]  /*3950*/  @UP0 ULEA UR8, UR18, UR7, 0x3 ;  /* 0x0000000712080291 */ /* 0x000fd0000f8e18ff */
[----:B------:R-:W-:-:S04]  /*3960*/  @P0 SHF.L.U32 R0, R2, 0x1f, RZ ;  /* 0x0000001f02000819 */ /* 0x000fc800000006ff */
[----:B------:R1:W2:Y:S01]  /*3970*/  @P0 SYNCS.PHASECHK.TRANS64.TRYWAIT P2, [UR8], R0 ;  /* 0x00000000ff0005a7 */ /* 0x0002a20008041108 */
[----:B------:R-:W3:Y:S02]  /*3980*/  SYNCS.PHASECHK.TRANS64.TRYWAIT P0, [UR9+0x110], R4 ;  /* 0x00011004ff0075a7 */ /* 0x000ee40008001109 */
[----:B-123--:R-:W-:Y:S05]  /*3990*/  @!P0 BRA `(.L_x_73) ;  /* 0x0000007400c88947 */ /* 0x00efea0003800000 */
.L_x_262:
[----:B------:R-:W-:Y:S01]  /*39a0*/  UMOV UR16, UR17 ;  /* 0x0000001100107c82 */ /* 0x000fe20008000000 */
[----:B------:R-:W-:Y:S05]  /*39b0*/  BRA.U !UP0, `(.L_x_74) ;  /* 0x0000000108c07547 */ /* 0x000fea000b800000 */
[----:B------:R-:W-:Y:S02]  /*39c0*/  UIADD3 UR16, UPT, UPT, UR20, UR17, URZ ;  /* 0x0000001114107290 */ /* 0x000fe4000fffe0ff */
[----:B------:R-:W-:Y:S01]  /*39d0*/  UPLOP3.LUT UP3, UPT, UPT, UPT, UPT, 0x40, 0x4 ;  /* 0x000000000004789c */ /* 0x000fe20003f6e870 */
[----:B------:R-:W-:Y:S01]  /*39e0*/  UMOV UR15, UR6 ;  /* 0x00000006000f7c82 */ /* 0x000fe20008000000 */
[----:B------:R-:W-:-:S09]  /*39f0*/  UMOV UR46, UR18 ;  /* 0x00000012002e7c82 */ /* 0x000fd20008000000 */
.L_x_77:
[----:B--2---:R-:W-:Y:S01]  /*3a00*/  ULEA UR8, UR46, UR7, 0x3 ;  /* 0x000000072e087291 */ /* 0x004fe2000f8e18ff */
[----:B---3--:R-:W-:Y:S11]  /*3a10*/  @P2 BRA `(.L_x_75) ;  /* 0x00000000000c2947 */ /* 0x008ff60003800000 */
[----:B-1----:R-:W-:Y:S04]  /*3a20*/  SHF.L.U32 R4, R2, 0x1f, RZ ;  /* 0x0000001f02047819 */ /* 0x002fe800000006ff */
[----:B------:R-:W1:Y:S02]  /*3a30*/  SYNCS.PHASECHK.TRANS64.TRYWAIT P0, [UR8], R4 ;  /* 0x00000004ff0075a7 */ /* 0x000e640008001108 */
[----:B-1----:R-:W-:Y:S05]  /*3a40*/  @!P0 BRA `(.L_x_76) ;  /* 0x0000007400b48947 */ /* 0x002fea0003800000 */
.L_x_75:
[----:B------:R-:W-:Y:S01]  /*3a50*/  UISETP.NE.AND UP0, UPT, UR15, 0x1, UPT ;  /* 0x000000010f00788c */ /* 0x000fe2000bf05270 */
[----:B------:R-:W-:Y:S01]  /*3a60*/  PLOP3.LUT P2, PT, PT, PT, PT, 0x80, 0x8 ;  /* 0x000000000008781c */ /* 0x000fe20003f4f070 */
[----:B------:R-:W-:Y:S02]  /*3a70*/  UIADD3 UR18, UPT, UPT, UR46, 0x1, URZ ;  /* 0x000000012e127890 */ /* 0x000fe4000fffe0ff */
[----:B------:R-:W-:Y:S02]  /*3a80*/  ULEA UR32, UR46, UR14, 0xa ;  /* 0x0000000e2e207291 */ /* 0x000fe4000f8e50ff */
[----:B------:R-:W-:Y:S01]  /*3a90*/  UISETP.NE.AND UP1, UPT, UR18, 0x8, UPT ;  /* 0x000000081200788c */ /* 0x000fe2000bf25270 */
[----:B------:R-:W-:Y:S01]  /*3aa0*/  PLOP3.LUT P0, PT, PT, PT, UP0, 0x80, 0x8 ;  /* 0x000000000008781c */ /* 0x000fe20003f0f008 */
[----:B------:R-:W-:Y:S02]  /*3ab0*/  UIADD3 UR44, UPT, UPT, UR32, 0x2, URZ ;  /* 0x00000002202c7890 */ /* 0x000fe4000fffe0ff */
[----:B------:R-:W-:Y:S02]  /*3ac0*/  USEL UR31, URZ, 0x1, UP1 ;  /* 0x00000001ff1f7887 */ /* 0x000fe40008800000 */
[----:B------:R-:W-:Y:S02]  /*3ad0*/  USEL UR18, UR18, URZ, UP1 ;  /* 0x000000ff12127287 */ /* 0x000fe40008800000 */
[----:B------:R-:W-:Y:S02]  /*3ae0*/  UIADD3 UR40, UPT, UPT, UR32, 0x4, URZ ;  /* 0x0000000420287890 */ /* 0x000fe4000fffe0ff */
[----:B------:R-:W-:Y:S01]  /*3af0*/  @UP0 ULEA UR30, UR18, UR7, 0x3 ;  /* 0x00000007121e0291 */ /* 0x000fe2000f8e18ff */
[----:B------:R-:W-:Y:S01]  /*3b00*/  LOP3.LUT R2, R2, UR31, RZ, 0x3c, !PT ;  /* 0x0000001f02027c12 */ /* 0x000fe2000f8e3cff */
[----:B------:R-:W-:Y:S02]  /*3b10*/  UIADD3 UR36, UPT, UPT, UR32, 0x6, URZ ;  /* 0x0000000620247890 */ /* 0x000fe4000fffe0ff */
[----:B------:R-:W-:Y:S01]  /*3b20*/  UIADD3 UR8, UPT, UPT, UR8, 0x40, URZ ;  /* 0x0000004008087890 */ /* 0x000fe2000fffe0ff */
[----:B-1----:R-:W-:Y:S01]  /*3b30*/  @P0 SHF.L.U32 R0, R2, 0x1f, RZ ;  /* 0x0000001f02000819 */ /* 0x002fe200000006ff */
[----:B------:R-:W-:Y:S02]  /*3b40*/  UIADD3 UR17, UPT, UPT, UR17, 0x1, URZ ;  /* 0x0000000111117890 */ /* 0x000fe4000fffe0ff */
[----:B------:R-:W-:Y:S01]  /*3b50*/  UIADD3 UR15, UPT, UPT, UR15, -0x1, URZ ;  /* 0xffffffff0f0f7890 */ /* 0x000fe2000fffe0ff */
[----:B------:R2:W3:Y:S01]  /*3b60*/  @P0 SYNCS.PHASECHK.TRANS64.TRYWAIT P2, [UR30], R0 ;  /* 0x00000000ff0005a7 */ /* 0x0004e2000804111e */
[----:B------:R-:W-:Y:S02]  /*3b70*/  ULEA UR30, UR46, UR13, 0x9 ;  /* 0x0000000d2e1e7291 */ /* 0x000fe4000f8e48ff */
[----:B------:R-:W-:Y:S02]  /*3b80*/  UISETP.NE.AND UP0, UPT, UR17, UR16, UPT ;  /* 0x000000101100728c */ /* 0x000fe4000bf05270 */
[----:B------:R-:W-:Y:S02]  /*3b90*/  UIADD3 UR42, UPT, UPT, UR30, 0x2, URZ ;  /* 0x000000021e2a7890 */ /* 0x000fe4000fffe0ff */
[----:B------:R-:W-:Y:S02]  /*3ba0*/  UIADD3 UR38, UPT, UPT, UR30, 0x4, URZ ;  /* 0x000000041e267890 */ /* 0x000fe4000fffe0ff */
[----:B------:R-:W-:Y:S01]  /*3bb0*/  UIADD3 UR34, UPT, UPT, UR30, 0x6, URZ ;  /* 0x000000061e227890 */ /* 0x000fe2000fffe0ff */
[----:B------:R-:W-:Y:S01]  /*3bc0*/  UMOV UR33, 0x40004040 ;  /* 0x4000404000217882 */ /* 0x000fe20000000000 */
[----:B------:R-:W-:Y:S01]  /*3bd0*/  UMOV UR31, 0x40004040 ;  /* 0x40004040001f7882 */ /* 0x000fe20000000000 */
[----:B------:R-:W-:Y:S01]  /*3be0*/  UMOV UR45, 0x40004040 ;  /* 0x40004040002d7882 */ /* 0x000fe20000000000 */
[----:B------:R2:W-:Y:S01]  /*3bf0*/  UTCHMMA.2CTA gdesc[UR30], gdesc[UR32], tmem[UR10], tmem[UR28], idesc[UR29], UP3 ;  /* 0x00ff1c201e0075ea */ /* 0x0005e20009a0000a */
[----:B------:R-:W-:Y:S01]  /*3c00*/  UPLOP3.LUT UP3, UPT, UPT, UPT, UPT, 0x80, 0x8 ;  /* 0x000000000008789c */ /* 0x000fe20003f6f070 */
[----:B------:R-:W-:Y:S01]  /*3c10*/  UMOV UR43, 0x40004040 ;  /* 0x40004040002b7882 */ /* 0x000fe20000000000 */
[----:B------:R-:W-:Y:S01]  /*3c20*/  UMOV UR41, 0x40004040 ;  /* 0x4000404000297882 */ /* 0x000fe20000000000 */
[----:B------:R2:W-:Y:S01]  /*3c30*/  UTCHMMA.2CTA gdesc[UR42], gdesc[UR44], tmem[UR10], tmem[UR26], idesc[UR27], UPT ;  /* 0x00ff1a2c2a0075ea */ /* 0x0005e2000ba0000a */
[----:B------:R-:W-:Y:S01]  /*3c40*/  UMOV UR39, 0x40004040 ;  /* 0x4000404000277882 */ /* 0x000fe20000000000 */
[----:B------:R-:W-:Y:S01]  /*3c50*/  UMOV UR37, 0x40004040 ;  /* 0x4000404000257882 */ /* 0x000fe20000000000 */
[----:B------:R-:W-:Y:S01]  /*3c60*/  UMOV UR35, 0x40004040 ;  /* 0x4000404000237882 */ /* 0x000fe20000000000 */
[----:B------:R2:W-:Y:S01]  /*3c70*/  UTCHMMA.2CTA gdesc[UR38], gdesc[UR40], tmem[UR10], tmem[UR24], idesc[UR25], UPT ;  /* 0x00ff1828260075ea */ /* 0x0005e2000ba0000a */
[----:B------:R2:W-:Y:S01]  /*3c80*/  UTCHMMA.2CTA gdesc[UR34], gdesc[UR36], tmem[UR10], tmem[UR22], idesc[UR23], UPT ;  /* 0x00ff1624220075ea */ /* 0x0005e2000ba0000a */
[----:B------:R2:W-:Y:S01]  /*3c90*/  UTCBAR.2CTA.MULTICAST [UR8], URZ, UR12 ;  /* 0x000000ff080073e9 */ /* 0x0005e2000820080c */
[----:B------:R-:W-:Y:S01]  /*3ca0*/  UMOV UR46, UR18 ;  /* 0x00000012002e7c82 */ /* 0x000fe20008000000 */
[----:B------:R-:W-:Y:S05]  /*3cb0*/  BRA.U UP0, `(.L_x_77) ;  /* 0xfffffffd00507547 */ /* 0x000fea000b83ffff */
.L_x_74:
[----:B------:R-:W-:Y:S01]  /*3cc0*/  UIADD3 UR9, UPT, UPT, UR9, 0xf0, URZ ;  /* 0x000000f009097890 */ /* 0x000fe2000fffe0ff */
[----:B------:R-:W-:-:S08]  /*3cd0*/  UMOV UR17, UR16 ;  /* 0x0000001000117c82 */ /* 0x000fd00008000000 */
[----:B------:R4:W-:Y:S01]  /*3ce0*/  UTCBAR.2CTA.MULTICAST [UR9], URZ, UR11 ;  /* 0x000000ff090073e9 */ /* 0x0009e2000820080b */
[----:B------:R-:W-:Y:S02]  /*3cf0*/  NOP ;  /* 0x0000000000007918 */ /* 0x000fe40000000000 */
.L_x_72:
[----:B------:R-:W-:Y:S01]  /*3d00*/  UIADD3 UR19, UPT, UPT, UR19, 0x1, URZ ;  /* 0x0000000113137890 */ /* 0x000fe2000fffe0ff */
[----:B------:R-:W-:-:S03]  /*3d10*/  ISETP.NE.AND P0, PT, R8, 0x2, PT ;  /* 0x000000020800780c */ /* 0x000fc60003f05270 */
[----:B------:R-:W-:Y:S01]  /*3d20*/  UISETP.NE.AND UP0, UPT, UR19, 0x4, UPT ;  /* 0x000000041300788c */ /* 0x000fe2000bf05270 */
[----:B-12---:R-:W-:Y:S02]  /*3d30*/  SEL R0, RZ, 0x1, P0 ;  /* 0x00000001ff007807 */ /* 0x006fe40000000000 */
[----:B------:R-:W-:Y:S01]  /*3d40*/  SEL R8, R8, RZ, P0 ;  /* 0x000000ff08087207 */ /* 0x000fe20000000000 */
[----:B------:R-:W-:Y:S01]  /*3d50*/  USEL UR8, URZ, 0x1, UP0 ;  /* 0x00000001ff087887 */ /* 0x000fe20008000000 */
[----:B------:R-:W-:Y:S01]  /*3d60*/  LOP3.LUT R3, R3, R0, RZ, 0x3c, !PT ;  /* 0x0000000003037212 */ /* 0x000fe200078e3cff */
[----:B------:R-:W-:-:S04]  /*3d70*/  USEL UR19, UR19, URZ, UP0 ;  /* 0x000000ff13137287 */ /* 0x000fc80008000000 */
[----:B------:R-:W-:Y:S01]  /*3d80*/  LOP3.LUT R9, R9, UR8, RZ, 0x3c, !PT ;  /* 0x0000000809097c12 */ /* 0x000fe2000f8e3cff */
[----:B------:R-:W-:Y:S07]  /*3d90*/  @P1 BRA `(.L_x_78) ;  /* 0xfffffff800881947 */ /* 0x000fee000383ffff */
[----:B------:R-:W1:Y:S01]  /*3da0*/  S2UR UR6, SR_CgaCtaId ;  /* 0x00000000000679c3 */ /* 0x000e620000008800 */
[----:B------:R-:W-:Y:S01]  /*3db0*/  ELECT P0, URZ, PT ;  /* 0x0000000000ff782f */ /* 0x000fe20003800000 */
[----:B------:R-:W-:Y:S01]  /*3dc0*/  HFMA2 R0, -RZ, RZ, 0, 5.9604644775390625e-08 ;  /* 0x00000001ff007431 */ /* 0x000fe200000001ff */
[----:B------:R-:W-:-:S05]  /*3dd0*/  UMOV UR8, 0x40 ;  /* 0x0000004000087882 */ /* 0x000fca0000000000 */
[----:B------:R-:W-:Y:S01]  /*3de0*/  UVIRTCOUNT.DEALLOC.SMPOOL 0x80 ;  /* 0x000000800000784c */ /* 0x000fe20000000000 */
[----:B------:R-:W-:Y:S02]  /*3df0*/  UISETP.NE.AND UP0, UPT, UR5, URZ, UPT ;  /* 0x000000ff0500728c */ /* 0x000fe4000bf05270 */
[----:B-1----:R-:W-:-:S09]  /*3e00*/  ULEA UR6, UR6, UR8, 0x18 ;  /* 0x0000000806067291 */ /* 0x002fd2000f8ec0ff */
[----:B------:R1:W-:Y:S01]  /*3e10*/  @P0 STS.U8 [UR6+0x1c], R0 ;  /* 0x00001c00ff000988 */ /* 0x0003e20008000006 */
[----:B------:R-:W-:Y:S05]  /*3e20*/  BRA.U UP0, `(.L_x_79) ;  /* 0x0000000100a07547 */ /* 0x000fea000b800000 */
[----:B------:R-:W-:Y:S01]  /*3e30*/  UIADD3 UR5, UPT, UPT, UR7, 0x110, URZ ;  /* 0x0000011007057890 */ /* 0x000fe2000fffe0ff */
[----:B------:R-:W-:-:S03]  /*3e40*/  SHF.L.U32 R2, R9, 0x1f, RZ ;  /* 0x0000001f09027819 */ /* 0x000fc600000006ff */
[----:B------:R-:W-:-:S09]  /*3e50*/  ULEA UR8, UR19, UR5, 0x3 ;  /* 0x0000000513087291 */ /* 0x000fd2000f8e18ff */
[----:B------:R-:W2:Y:S02]  /*3e60*/  SYNCS.PHASECHK.TRANS64.TRYWAIT P0, [UR8], R2 ;  /* 0x00000002ff0075a7 */ /* 0x000ea40008001108 */
[----:B--2---:R-:W-:Y:S05]  /*3e70*/  @!P0 BRA `(.L_x_80) ;  /* 0x0000007000c08947 */ /* 0x004fea0003800000 */
.L_x_265:
[----:B----4-:R-:W-:-:S04]  /*3e80*/  UIADD3 UR9, UPT, UPT, UR19, 0x1, URZ ;  /* 0x0000000113097890 */ /* 0x010fc8000fffe0ff */
        /* <DEDUP_REMOVED lines=8> */
.L_x_267:
        /* <DEDUP_REMOVED lines=9> */
.L_x_269:
[----:B------:R-:W-:-:S04]  /*3fa0*/  UIADD3 UR9, UPT, UPT, UR9, 0x1, URZ ;  /* 0x0000000109097890 */ /* 0x000fc8000fffe0ff */
[----:B------:R-:W-:-:S04]  /*3fb0*/  UISETP.NE.AND UP1, UPT, UR9, 0x4, UPT ;  /* 0x000000040900788c */ /* 0x000fc8000bf25270 */
[----:B------:R-:W-:Y:S02]  /*3fc0*/  USEL UR8, URZ, 0x1, UP1 ;  /* 0x00000001ff087887 */ /* 0x000fe40008800000 */
[----:B------:R-:W-:-:S04]  /*3fd0*/  USEL UR9, UR9, URZ, UP1 ;  /* 0x000000ff09097287 */ /* 0x000fc80008800000 */
[----:B------:R-:W-:Y:S01]  /*3fe0*/  ULEA UR9, UR9, UR5, 0x3 ;  /* 0x0000000509097291 */ /* 0x000fe2000f8e18ff */
[----:B------:R-:W-:-:S04]  /*3ff0*/  LOP3.LUT R2, R2, UR8, RZ, 0x3c, !PT ;  /* 0x0000000802027c12 */ /* 0x000fc8000f8e3cff */
[----:B------:R-:W-:Y:S01]  /*4000*/  SHF.L.U32 R2, R2, 0x1f, RZ ;  /* 0x0000001f02027819 */ /* 0x000fe200000006ff */
[----:B-1----:R-:W-:-:S04]  /*4010*/  IMAD.U32 R0, RZ, RZ, UR9 ;  /* 0x00000009ff007e24 */ /* 0x002fc8000f8e00ff */
[----:B------:R1:W2:Y:S03]  /*4020*/  SYNCS.PHASECHK.TRANS64.TRYWAIT P0, [R0+URZ], R2 ;  /* 0x00000002000075a7 */ /* 0x0002a600080011ff */
[----:B--2---:R-:W-:Y:S05]  /*4030*/  @!P0 NANOSLEEP.SYNCS 0x989680 ;  /* 0x009896800000895d */ /* 0x004fea0003900000 */
[----:B------:R-:W2:Y:S02]  /*4040*/  @!P0 SYNCS.PHASECHK.TRANS64 P0, [R0+URZ], R2 ;  /* 0x00000002000085a7 */ /* 0x000ea400080010ff */
[----:B--2---:R-:W-:Y:S05]  /*4050*/  @P0 BRA `(.L_x_83) ;  /* 0x0000000000200947 */ /* 0x004fea0003800000 */
.L_x_84:
[----:B--2---:R2:W4:Y:S02]  /*4060*/  SYNCS.PHASECHK.TRANS64.TRYWAIT P0, [R0+URZ], R2 ;  /* 0x00000002000075a7 */ /* 0x00452400080011ff */
[----:B----4-:R-:W-:Y:S05]  /*4070*/  @!P0 NANOSLEEP.SYNCS 0x989680 ;  /* 0x009896800000895d */ /* 0x010fea0003900000 */
[----:B------:R-:W4:Y:S02]  /*4080*/  @!P0 SYNCS.PHASECHK.TRANS64 P0, [R0+URZ], R2 ;  /* 0x00000002000085a7 */ /* 0x000f2400080010ff */
[----:B----4-:R-:W-:Y:S05]  /*4090*/  @!P0 BRA `(.L_x_84) ;  /* 0xfffffffc00f08947 */ /* 0x010fea000383ffff */
[----:B------:R-:W-:Y:S05]  /*40a0*/  BRA `(.L_x_83) ;  /* 0x00000000000c7947 */ /* 0x000fea0003800000 */
.L_x_79:
[----:B------:R-:W-:-:S04]  /*40b0*/  UIADD3 UR5, UPT, UPT, UR7, 0x150, URZ ;  /* 0x0000015007057890 */ /* 0x000fc8000fffe0ff */
[----:B------:R-:W-:-:S09]  /*40c0*/  UPRMT UR5, UR4, 0x654, UR5 ;  /* 0x0000065404057896 */ /* 0x000fd20008000005 */
[----:B------:R-:W-:Y:S03]  /*40d0*/  SYNCS.ARRIVE.TRANS64.RED.A1T0 RZ, [UR5], RZ ;  /* 0x000000ffffff79a7 */ /* 0x000fe60008100405 */
.L_x_83:
[----:B-12---:R-:W-:Y:S01]  /*40e0*/  SHF.L.U32 R2, RZ, 0x1f, RZ ;  /* 0x0000001fff027819 */ /* 0x006fe200000006ff */
[----:B------:R-:W-:Y:S01]  /*40f0*/  UIADD3 UR5, UPT, UPT, UR7, 0x150, URZ ;  /* 0x0000015007057890 */ /* 0x000fe2000fffe0ff */
[----:B------:R-:W-:Y:S02]  /*4100*/  PLOP3.LUT P0, PT, PT, PT, UP0, 0x80, 0x8 ;  /* 0x000000000008781c */ /* 0x000fe40003f0f008 */
[----:B------:R-:W1:Y:S02]  /*4110*/  SYNCS.PHASECHK.TRANS64.TRYWAIT P1, [UR7+0x150], R2 ;  /* 0x00015002ff0075a7 */ /* 0x000e640008021107 */
[----:B-1----:R-:W-:Y:S09]  /*4120*/  @!P1 BRA `(.L_x_85) ;  /* 0x00000070005c9947 */ /* 0x002ff20003800000 */
.L_x_271:
[----:B------:R-:W-:Y:S01]  /*4130*/  @!UP0 UPRMT UR5, UR4, 0x654, UR5 ;  /* 0x0000065404058896 */ /* 0x000fe20008000005 */
[----:B------:R-:W-:Y:S02]  /*4140*/  UMOV UR8, 0xffff ;  /* 0x0000ffff00087882 */ /* 0x000fe40000000000 */
[----:B------:R-:W-:-:S06]  /*4150*/  UMOV UR4, 0x1 ;  /* 0x0000000100047882 */ /* 0x000fcc0000000000 */
[----:B------:R-:W-:Y:S01]  /*4160*/  @!P0 SYNCS.ARRIVE.TRANS64.RED.A1T0 RZ, [UR5], RZ ;  /* 0x000000ffffff89a7 */ /* 0x000fe20008100405 */
[----:B------:R-:W-:Y:S01]  /*4170*/  NOP ;  /* 0x0000000000007918 */ /* 0x000fe20000000000 */
[----:B-1----:R-:W1:Y:S01]  /*4180*/  LDS R0, [UR6+0x14] ;  /* 0x00001406ff007984 */ /* 0x002e620008000800 */
[----:B------:R-:W-:-:S04]  /*4190*/  ULOP3.LUT UR5, UR21, 0xffff, URZ, 0xc0, !UPT ;  /* 0x0000ffff15057892 */ /* 0x000fc8000f8ec0ff */
[----:B------:R-:W-:-:S04]  /*41a0*/  USHF.R.U32.HI UR5, URZ, 0x5, UR5 ;  /* 0x00000005ff057899 */ /* 0x000fc80008011605 */
[----:B------:R-:W-:Y:S02]  /*41b0*/  USHF.L.U32 UR8, UR8, UR5, URZ ;  /* 0x0000000508087299 */ /* 0x000fe400080006ff */
[----:B------:R-:W-:-:S04]  /*41c0*/  USHF.L.U32 UR4, UR4, UR5, URZ ;  /* 0x0000000504047299 */ /* 0x000fc800080006ff */
[----:B-1----:R-:W-:-:S04]  /*41d0*/  LOP3.LUT R0, R0, UR8, RZ, 0xc0, !PT ;  /* 0x0000000800007c12 */ /* 0x002fc8000f8ec0ff */
[----:B------:R-:W-:-:S13]  /*41e0*/  ISETP.NE.AND P0, PT, R0, UR8, PT ;  /* 0x0000000800007c0c */ /* 0x000fda000bf05270 */
[----:B------:R-:W-:Y:S05]  /*41f0*/  @P0 BRA `(.L_x_86) ;  /* 0x0000000000580947 */ /* 0x000fea0003800000 */
[----:B------:R-:W1:Y:S02]  /*4200*/  LDS R0, [UR6+0x18] ;  /* 0x00001806ff007984 */ /* 0x000e640008000800 */
[----:B-1----:R-:W-:-:S04]  /*4210*/  LOP3.LUT R0, R0, UR4, RZ, 0xc0, !PT ;  /* 0x0000000400007c12 */ /* 0x002fc8000f8ec0ff */
[----:B------:R-:W-:-:S13]  /*4220*/  ISETP.NE.AND P0, PT, R0, UR4, PT ;  /* 0x0000000400007c0c */ /* 0x000fda000bf05270 */
[----:B------:R-:W-:Y:S05]  /*4230*/  @P0 BRA `(.L_x_87) ;  /* 0x00000000003c0947 */ /* 0x000fea0003800000 */
[----:B------:R-:W1:Y:S01]  /*4240*/  S2R R2, SR_LANEID ;  /* 0x0000000000027919 */ /* 0x000e620000000000 */
[----:B------:R-:W-:Y:S01]  /*4250*/  ULOP3.LUT UR8, URZ, UR8, URZ, 0x33, !UPT ;  /* 0x00000008ff087292 */ /* 0x000fe2000f8e33ff */
[----:B------:R-:W-:Y:S02]  /*4260*/  VOTEU.ANY UR7, UPT, PT ;  /* 0x0000000000077886 */ /* 0x000fe400038e0100 */
[----:B------:R-:W-:-:S03]  /*4270*/  UFLO.U32 UR7, UR7 ;  /* 0x00000007000772bd */ /* 0x000fc600080e0000 */
[----:B------:R-:W-:-:S04]  /*4280*/  IMAD.U32 R0, RZ, RZ, UR8 ;  /* 0x00000008ff007e24 */ /* 0x000fc8000f8e00ff */
[----:B------:R2:W3:Y:S02]  /*4290*/  REDUX UR5, R0 ;  /* 0x00000000000573c4 */ /* 0x0004e40000000000 */
[----:B------:R1:W-:Y:S02]  /*42a0*/  UTCATOMSWS.AND URZ, UR8 ;  /* 0x0000000800ff79e3 */ /* 0x0003e40008000000 */
[----:B-1----:R-:W-:Y:S02]  /*42b0*/  ISETP.EQ.U32.AND P0, PT, R2, UR7, PT ;  /* 0x0000000702007c0c */ /* 0x002fe4000bf02070 */
[----:B--2---:R-:W-:Y:S02]  /*42c0*/  LOP3.LUT R0, RZ, UR4, RZ, 0x33, !PT ;  /* 0x00000004ff007c12 */ /* 0x004fe4000f8e33ff */
[----:B---3--:R-:W-:Y:S02]  /*42d0*/  MOV R2, UR5 ;  /* 0x0000000500027c02 */ /* 0x008fe40008000f00 */
[----:B------:R-:W1:Y:S07]  /*42e0*/  REDUX UR4, R0 ;  /* 0x00000000000473c4 */ /* 0x000e6e0000000000 */
[----:B------:R2:W-:Y:S01]  /*42f0*/  @P0 ATOMS.AND RZ, [UR6+0x14], R2 ;  /* 0x00001402ffff098c */ /* 0x0005e2000a800006 */
[----:B-1----:R-:W-:-:S05]  /*4300*/  IMAD.U32 R0, RZ, RZ, UR4 ;  /* 0x00000004ff007e24 */ /* 0x002fca000f8e00ff */
[----:B------:R2:W-:Y:S01]  /*4310*/  @P0 ATOMS.AND RZ, [UR6+0x18], R0 ;  /* 0x00001800ffff098c */ /* 0x0005e2000a800006 */
[----:B------:R-:W-:Y:S05]  /*4320*/  BRA `(.L_x_88) ;  /* 0x0000000000147947 */ /* 0x000fea0003800000 */
.L_x_87:
[----:B------:R-:W-:Y:S02]  /*4330*/  MOV R2, 0x4350 ;  /* 0x0000435000027802 */ /* 0x000fe40000000f00 */
[----:B---345:R-:W-:Y:S05]  /*4340*/  CALL.REL.NOINC `($__internal_0_$__cuda_sm10x_tcgen05_guardrail_trap_col_being_dealloced_not_returned_by_alloc) ;  /* 0x0000007000fc7944 */ /* 0x038fea0003c00000 */
[----:B------:R-:W-:Y:S05]  /*4350*/  BRA `(.L_x_88) ;  /* 0x0000000000087947 */ /* 0x000fea0003800000 */
.L_x_86:
[----:B------:R-:W-:Y:S02]  /*4360*/  MOV R2, 0x4380 ;  /* 0x0000438000027802 */ /* 0x000fe40000000f00 */
[----:B---345:R-:W-:Y:S05]  /*4370*/  CALL.REL.NOINC `($__internal_2_$__cuda_sm10x_tcgen05_guardrail_trap_unallocated_columns_being_dealloced) ;  /* 0x0000007400087944 */ /* 0x038fea0003c00000 */
.L_x_88:
[----:B------:R-:W-:Y:S01]  /*4380*/  NOP ;  /* 0x0000000000007918 */ /* 0x000fe20000000000 */
[----:B----4-:R-:W-:Y:S05]  /*4390*/  EXIT ;  /* 0x000000000000794d */ /* 0x010fea0003800000 */
.L_x_59:
[----:B------:R-:W-:-:S09]  /*43a0*/  UISETP.NE.OR UP5, UPT, UR10, 0x3, UP5 ;  /* 0x000000030a00788c */ /* 0x000fd2000afa5670 */
[----:B------:R-:W-:Y:S05]  /*43b0*/  BRA.U UP5, `(.L_x_89) ;  /* 0x0000001105747547 */ /* 0x000fea000b800000 */
[----:B------:R-:W1:Y:S01]  /*43c0*/  LDC R0, c[0x0][0xb30] ;  /* 0x0002cc00ff007b82 */ /* 0x000e620000000800 */
[----:B------:R-:W2:Y:S01]  /*43d0*/  LDCU.64 UR8, c[0x0][0x888] ;  /* 0x00011100ff0877ac */ /* 0x000ea20008000a00 */
[----:B------:R-:W-:Y:S02]  /*43e0*/  HFMA2 R27, -RZ, RZ, 0, 0 ;  /* 0x00000000ff1b7431 */ /* 0x000fe400000001ff */
[----:B------:R-:W-:Y:S01]  /*43f0*/  IMAD.MOV.U32 R29, RZ, RZ, 0x1 ;  /* 0x00000001ff1d7424 */ /* 0x000fe200078e00ff */
[----:B------:R-:W-:Y:S01]  /*4400*/  MOV R25, 0x2000 ;  /* 0x0000200000197802 */ /* 0x000fe20000000f00 */
[----:B------:R-:W3:Y:S01]  /*4410*/  LDCU.64 UR4, c[0x0][0x890] ;  /* 0x00011200ff0477ac */ /* 0x000ee20008000a00 */
[----:B------:R-:W-:Y:S01]  /*4420*/  IMAD.MOV.U32 R28, RZ, RZ, RZ ;  /* 0x000000ffff1c7224 */ /* 0x000fe200078e00ff */
[----:B------:R-:W4:Y:S01]  /*4430*/  LDC R24, c[0x0][0x370] ;  /* 0x0000dc00ff187b82 */ /* 0x000f220000000800 */
[----:B------:R-:W-:Y:S01]  /*4440*/  UMOV UR7, 0x400 ;  /* 0x0000040000077882 */ /* 0x000fe20000000000 */
[----:B------:R-:W-:-:S02]  /*4450*/  UPLOP3.LUT UP1, UPT, UPT, UPT, UPT, 0x40, 0x4 ;  /* 0x000000000004789c */ /* 0x000fc40003f2e870 */
[----:B------:R-:W-:-:S04]  /*4460*/  ULEA UR7, UR37, UR7, 0x18 ;  /* 0x0000000725077291 */ /* 0x000fc8000f8ec0ff */
[----:B------:R-:W4:Y:S01]  /*4470*/  LDC R3, c[0x0][0xb0c] ;  /* 0x0002c300ff037b82 */ /* 0x000f220000000800 */
[----:B------:R-:W-:Y:S02]  /*4480*/  UIADD3 UR13, UPT, UPT, UR7, 0x98, URZ ;  /* 0x00000098070d7890 */ /* 0x000fe4000fffe0ff */
[----:B--2---:R-:W-:Y:S02]  /*4490*/  UISETP.NE.U32.AND UP3, UPT, UR8, URZ, UPT ;  /* 0x000000ff0800728c */ /* 0x004fe4000bf65070 */
[----:B------:R-:W-:Y:S02]  /*44a0*/  UIADD3 UR41, UPT, UPT, UR7, 0x80, URZ ;  /* 0x0000008007297890 */ /* 0x000fe4000fffe0ff */
[----:B---3--:R-:W-:Y:S01]  /*44b0*/  UISETP.NE.U32.AND UP4, UPT, UR4, URZ, UPT ;  /* 0x000000ff0400728c */ /* 0x008fe2000bf85070 */
[----:B------:R-:W2:Y:S01]  /*44c0*/  LDC R20, c[0x0][0xb20] ;  /* 0x0002c800ff147b82 */ /* 0x000ea20000000800 */
[----:B-1----:R-:W-:Y:S01]  /*44d0*/  ISETP.NE.AND P1, PT, R0, 0x1, PT ;  /* 0x000000010000780c */ /* 0x002fe20003f25270 */
[----:B------:R-:W-:-:S02]  /*44e0*/  UISETP.NE.AND.EX UP3, UPT, UR9, URZ, UPT, UP3 ;  /* 0x000000ff0900728c */ /* 0x000fc4000bf65330 */
[----:B------:R-:W-:Y:S02]  /*44f0*/  UIADD3 UR33, UPT, UPT, UR7, 0x88, URZ ;  /* 0x0000008807217890 */ /* 0x000fe4000fffe0ff */
[----:B------:R-:W-:Y:S02]  /*4500*/  UIADD3 UR25, UPT, UPT, UR7, 0x90, URZ ;  /* 0x0000009007197890 */ /* 0x000fe4000fffe0ff */
[----:B------:R-:W1:Y:S01]  /*4510*/  LDC.64 R30, c[0x0][0x348] ;  /* 0x0000d200ff1e7b82 */ /* 0x000e620000000a00 */
[----:B------:R-:W-:Y:S02]  /*4520*/  UPRMT UR13, UR37, 0x654, UR13 ;  /* 0x00000654250d7896 */ /* 0x000fe4000800000d */
[----:B------:R-:W-:-:S05]  /*4530*/  UISETP.NE.AND.EX UP4, UPT, UR5, URZ, UPT, UP4 ;  /* 0x000000ff0500728c */ /* 0x000fca000bf85340 */
[----:B------:R-:W3:Y:S08]  /*4540*/  LDC.64 R14, c[0x0][0xb10] ;  /* 0x0002c400ff0e7b82 */ /* 0x000ef00000000a00 */
[----:B------:R-:W1:Y:S08]  /*4550*/  LDC.64 R6, c[0x0][0xb18] ;  /* 0x0002c600ff067b82 */ /* 0x000e700000000a00 */
[----:B------:R-:W1:Y:S08]  /*4560*/  LDC.64 R4, c[0x0][0xb28] ;  /* 0x0002ca00ff047b82 */ /* 0x000e700000000a00 */
[----:B--2-4-:R-:W1:Y:S02]  /*4570*/  LDC R21, c[0x0][0x374] ;  /* 0x0000dd00ff157b82 */ /* 0x014e640000000800 */
.L_x_100:
[C---:B------:R-:W-:Y:S02]  /*4580*/  LEA R0, R28.reuse, UR7, 0x3 ;  /* 0x000000071c007c11 */ /* 0x040fe4000f8e18ff */
[----:B------:R-:W-:Y:S02]  /*4590*/  SHF.L.U32 R2, R27, 0x1f, RZ ;  /* 0x0000001f1b027819 */ /* 0x000fe400000006ff */
[----:B------:R-:W-:Y:S02]  /*45a0*/  LEA R16, R28, UR7, 0x4 ;  /* 0x000000071c107c11 */ /* 0x000fe4000f8e20ff */
[----:B--2---:R-:W2:Y:S02]  /*45b0*/  SYNCS.PHASECHK.TRANS64.TRYWAIT P0, [R0+URZ+0xd0], R2 ;  /* 0x0000d002000075a7 */ /* 0x004ea400080011ff */
[----:B--2---:R-:W-:Y:S05]  /*45c0*/  @!P0 BRA `(.L_x_90) ;  /* 0x0000006c004c8947 */ /* 0x004fea0003800000 */
.L_x_272:
[----:B------:R-:W-:Y:S01]  /*45d0*/  ISETP.GE.AND P0, PT, R65, 0x1, PT ;  /* 0x000000014100780c */ /* 0x000fe20003f06270 */
[----:B------:R-:W4:Y:S01]  /*45e0*/  LDS.128 R16, [R16+0x160] ;  /* 0x0001600010107984 */ /* 0x000f220000000c00 */
[----:B--2---:R-:W-:Y:S01]  /*45f0*/  VIADD R0, R0, 0xe0 ;  /* 0x000000e000007836 */ /* 0x004fe20000000000 */
[----:B------:R-:W-:Y:S01]  /*4600*/  @!PT LDS RZ, [RZ] ;  /* 0x00000000fffff984 */ /* 0x000fe20000000800 */
[----:B------:R-:W-:Y:S01]  /*4610*/  @!PT LDS RZ, [RZ] ;  /* 0x00000000fffff984 */ /* 0x000fe20000000800 */
[----:B------:R-:W-:Y:S01]  /*4620*/  @!PT LDS RZ, [RZ] ;  /* 0x00000000fffff984 */ /* 0x000fe20000000800 */
[----:B------:R-:W-:Y:S01]  /*4630*/  @!PT LDS RZ, [RZ] ;  /* 0x00000000fffff984 */ /* 0x000fe20000000800 */
[----:B------:R2:W-:Y:S06]  /*4640*/  MEMBAR.ALL.CTA ;  /* 0x0000000000007992 */ /* 0x0005ec0000008000 */
[----:B--2---:R-:W2:Y:S01]  /*4650*/  FENCE.VIEW.ASYNC.S ;  /* 0x00000000000073c6 */ /* 0x004ea20000000000 */
[----:B------:R-:W-:Y:S04]  /*4660*/  PRMT R0, RZ, 0x654, R0 ;  /* 0x00000654ff007816 */ /* 0x000fe80000000000 */
[----:B--2---:R2:W-:Y:S01]  /*4670*/  SYNCS.ARRIVE.TRANS64.RED.A1T0 RZ, [R0+URZ], RZ ;  /* 0x000000ff00ff79a7 */ /* 0x0045e200081004ff */
[----:B----4-:R-:W-:Y:S11]  /*4680*/  LOP3.LUT P3, RZ, R18, 0x1, RZ, 0xc0, !PT ;  /* 0x0000000112ff7812 */ /* 0x010ff6000786c0ff */
[----:B------:R-:W-:Y:S02]  /*4690*/  @!UPT UIADD3 URZ, UPT, UPT, URZ, URZ, URZ ;  /* 0x000000fffffff290 */ /* 0x000fe4000fffe0ff */
[----:B------:R-:W-:Y:S02]  /*46a0*/  @P3 MOV R11, R16 ;  /* 0x00000010000b3202 */ /* 0x000fe40000000f00 */
[----:B------:R-:W-:Y:S01]  /*46b0*/  @P3 LOP3.LUT R10, R17, 0xffff, RZ, 0xc0, !PT ;  /* 0x0000ffff110a3812 */ /* 0x000fe200078ec0ff */
[----:B--2---:R-:W-:Y:S06]  /*46c0*/  @!P0 BRA `(.L_x_91) ;  /* 0x0000000000a48947 */ /* 0x004fec0003800000 */
[-C--:B-1----:R-:W-:Y:S01]  /*46d0*/  IMAD.HI.U32 R0, R21, R7.reuse, RZ ;  /* 0x0000000715007227 */ /* 0x082fe200078e00ff */
[----:B------:R-:W-:Y:S02]  /*46e0*/  ISETP.NE.AND P0, PT, R6, 0x1, PT ;  /* 0x000000010600780c */ /* 0x000fe40003f05270 */
[----:B------:R-:W-:Y:S01]  /*46f0*/  ISETP.NE.AND P2, PT, R65, 0x1, PT ;  /* 0x000000014100780c */ /* 0x000fe20003f45270 */
[----:B---3--:R-:W-:Y:S01]  /*4700*/  IMAD.HI.U32 R9, R24, R14, RZ ;  /* 0x0000000e18097227 */ /* 0x008fe200078e00ff */
[----:B------:R-:W-:Y:S02]  /*4710*/  SHF.R.U32.HI R0, RZ, R20, R0 ;  /* 0x00000014ff007219 */ /* 0x000fe40000011600 */
[----:B------:R-:W-:Y:S01]  /*4720*/  ISETP.NE.AND P4, PT, R3, 0x1, PT ;  /* 0x000000010300780c */ /* 0x000fe20003f85270 */
[----:B------:R-:W-:Y:S01]  /*4730*/  IMAD.HI.U32 R13, R10, R7, RZ ;  /* 0x000000070a0d7227 */ /* 0x000fe200078e00ff */
[----:B------:R-:W-:Y:S02]  /*4740*/  SHF.R.U32.HI R9, RZ, R15, R9 ;  /* 0x0000000fff097219 */ /* 0x000fe40000011609 */
[----:B------:R-:W-:Y:S01]  /*4750*/  SEL R0, R21, R0, !P0 ;  /* 0x0000000015007207 */ /* 0x000fe20004000000 */
[----:B------:R-:W-:Y:S01]  /*4760*/  IMAD.HI.U32 R12, R11, R14, RZ ;  /* 0x0000000e0b0c7227 */ /* 0x000fe200078e00ff */
[----:B------:R-:W-:Y:S03]  /*4770*/  SEL R9, R24, R9, !P4 ;  /* 0x0000000918097207 */ /* 0x000fe60006000000 */
[-C--:B------:R-:W-:Y:S01]  /*4780*/  IMAD.HI.U32 R8, R0, R4.reuse, RZ ;  /* 0x0000000400087227 */ /* 0x080fe200078e00ff */
[----:B------:R-:W-:Y:S03]  /*4790*/  SHF.R.U32.HI R12, RZ, R15, R12 ;  /* 0x0000000fff0c7219 */ /* 0x000fe6000001160c */
[----:B------:R-:W-:Y:S01]  /*47a0*/  IMAD.HI.U32 R2, R9, R4, RZ ;  /* 0x0000000409027227 */ /* 0x000fe200078e00ff */
[-C--:B------:R-:W-:Y:S02]  /*47b0*/  @P2 SHF.R.U32.HI R0, RZ, R5.reuse, R8 ;  /* 0x00000005ff002219 */ /* 0x080fe40000011608 */
[----:B------:R-:W-:Y:S02]  /*47c0*/  SHF.R.U32.HI R8, RZ, R20, R13 ;  /* 0x00000014ff087219 */ /* 0x000fe4000001160d */
[----:B------:R-:W-:Y:S01]  /*47d0*/  @P2 SHF.R.U32.HI R9, RZ, R5, R2 ;  /* 0x00000005ff092219 */ /* 0x000fe20000011602 */
[----:B------:R-:W-:Y:S01]  /*47e0*/  IMAD R0, R65, R0, RZ ;  /* 0x0000000041007224 */ /* 0x000fe200078e02ff */
[----:B------:R-:W-:Y:S02]  /*47f0*/  SEL R8, R10, R8, !P0 ;  /* 0x000000080a087207 */ /* 0x000fe40004000000 */
[----:B------:R-:W-:Y:S01]  /*4800*/  SEL R2, R11, R12, !P4 ;  /* 0x0000000c0b027207 */ /* 0x000fe20006000000 */
[C---:B------:R-:W-:Y:S01]  /*4810*/  IMAD R12, R65.reuse, R9, RZ ;  /* 0x00000009410c7224 */ /* 0x040fe200078e02ff */
[C---:B------:R-:W-:Y:S01]  /*4820*/  ISETP.GE.AND P0, PT, R8.reuse, R0, PT ;  /* 0x000000000800720c */ /* 0x040fe20003f06270 */
[----:B------:R-:W-:Y:S03]  /*4830*/  IMAD.HI.U32 R0, R8, R4, RZ ;  /* 0x0000000408007227 */ /* 0x000fe600078e00ff */
[----:B------:R-:W-:Y:S02]  /*4840*/  ISETP.GE.OR P0, PT, R2, R12, P0 ;  /* 0x0000000c0200720c */ /* 0x000fe40000706670 */
[-C--:B------:R-:W-:Y:S04]  /*4850*/  SHF.R.U32.HI R0, RZ, R5.reuse, R0 ;  /* 0x00000005ff007219 */ /* 0x080fe80000011600 */
[----:B------:R-:W-:Y:S05]  /*4860*/  SEL R13, R8, R0, !P2 ;  /* 0x00000000080d7207 */ /* 0x000fea0005000000 */
[----:B------:R-:W-:Y:S02]  /*4870*/  IMAD.MOV R12, RZ, RZ, -R13 ;  /* 0x000000ffff0c7224 */ /* 0x000fe400078e0a0d */
[C---:B------:R-:W-:Y:S04]  /*4880*/  @!P0 IMAD.HI.U32 R0, R2.reuse, R4, RZ ;  /* 0x0000000402008227 */ /* 0x040fe800078e00ff */
[----:B------:R-:W-:Y:S01]  /*4890*/  IMAD R12, R65, R12, R8 ;  /* 0x0000000c410c7224 */ /* 0x000fe200078e0208 */
[----:B------:R-:W-:Y:S04]  /*48a0*/  @!P0 SHF.R.U32.HI R0, RZ, R5, R0 ;  /* 0x00000005ff008219 */ /* 0x000fe80000011600 */
[----:B------:R-:W-:Y:S04]  /*48b0*/  @!P0 SEL R0, R2, R0, !P2 ;  /* 0x0000000002008207 */ /* 0x000fe80005000000 */
[----:B------:R-:W-:Y:S01]  /*48c0*/  @!P0 IADD3 R13, PT, PT, R13, -R0, RZ ;  /* 0x800000000d0d8210 */ /* 0x000fe20007ffe0ff */
[----:B------:R-:W-:Y:S01]  /*48d0*/  @!P0 IMAD R0, R9, R12, R0 ;  /* 0x0000000c09008224 */ /* 0x000fe200078e0200 */
[----:B------:R-:W-:Y:S01]  /*48e0*/  IADD3 R9, PT, PT, -R8, RZ, RZ ;  /* 0x000000ff08097210 */ /* 0x000fe20007ffe1ff */
[--C-:B------:R-:W-:Y:S02]  /*48f0*/  IMAD.MOV R12, RZ, RZ, -R2.reuse ;  /* 0x000000ffff0c7224 */ /* 0x100fe400078e0a02 */
[----:B------:R-:W-:Y:S02]  /*4900*/  @!P0 IMAD R8, R13, R65, R2 ;  /* 0x000000410d088224 */ /* 0x000fe400078e0202 */
[----:B------:R-:W-:Y:S02]  /*4910*/  @!P0 IMAD.MOV.U32 R2, RZ, RZ, R0 ;  /* 0x000000ffff028224 */ /* 0x000fe400078e0000 */
[----:B------:R-:W-:Y:S02]  /*4920*/  IMAD R11, R3, R12, R11 ;  /* 0x0000000c030b7224 */ /* 0x000fe400078e020b */
[----:B------:R-:W-:Y:S02]  /*4930*/  IMAD R10, R6, R9, R10 ;  /* 0x00000009060a7224 */ /* 0x000fe400078e020a */
[----:B------:R-:W-:Y:S02]  /*4940*/  IMAD R11, R2, R3, R11 ;  /* 0x00000003020b7224 */ /* 0x000fe400078e020b */
[----:B------:R-:W-:Y:S02]  /*4950*/  IMAD R10, R8, R6, R10 ;  /* 0x00000006080a7224 */ /* 0x000fe400078e020a */
.L_x_91:
[----:B------:R-:W-:Y:S05]  /*4960*/  BRA.U UP1, `(.L_x_92) ;  /* 0x0000000101107547 */ /* 0x000fea000b800000 */
[----:B------:R-:W-:Y:S04]  /*4970*/  MOV R2, UR6 ;  /* 0x0000000600027c02 */ /* 0x000fe80008000f00 */
[----:B------:R-:W-:Y:S04]  /*4980*/  SHF.L.U32 R2, R2, 0x1f, RZ ;  /* 0x0000001f02027819 */ /* 0x000fe800000006ff */
[----:B------:R-:W2:Y:S02]  /*4990*/  SYNCS.PHASECHK.TRANS64.TRYWAIT P0, [UR7+0xc8], R2 ;  /* 0x0000c802ff0075a7 */ /* 0x000ea40008001107 */
[----:B--2---:R-:W-:Y:S05]  /*49a0*/  @!P0 BRA `(.L_x_93) ;  /* 0x0000006800688947 */ /* 0x004fea0003800000 */
.L_x_92:
[----:B------:R-:W-:Y:S02]  /*49b0*/  R2UR UR42, R22 ;  /* 0x00000000162a72ca */ /* 0x000fe400000e0000 */
[----:B------:R-:W-:Y:S02]  /*49c0*/  R2UR UR43, R23 ;  /* 0x00000000172b72ca */ /* 0x000fe400000e0000 */
[----:B------:R-:W-:Y:S02]  /*49d0*/  ISETP.NE.U32.AND P2, PT, RZ, UR4, PT ;  /* 0x00000004ff007c0c */ /* 0x000fe4000bf45070 */
[----:B------:R-:W-:Y:S02]  /*49e0*/  SHF.L.U32 R22, R29, 0x1f, RZ ;  /* 0x0000001f1d167819 */ /* 0x000fe400000006ff */
[----:B------:R-:W-:Y:S05]  /*49f0*/  ISETP.NE.AND.EX P2, PT, RZ, UR5, PT, P2 ;  /* 0x00000005ff007c0c */ /* 0x000fea000bf45320 */
[----:B------:R-:W-:Y:S02]  /*4a00*/  USHF.L.U32 UR42, UR42, 0x8, URZ ;  /* 0x000000082a2a7899 */ /* 0x000fe400080006ff */
[----:B------:R-:W-:Y:S01]  /*4a10*/  USHF.L.U32 UR43, UR43, 0x6, URZ ;  /* 0x000000062b2b7899 */ /* 0x000fe200080006ff */
[----:B------:R-:W-:Y:S11]  /*4a20*/  BRA.U !UP4, `(.L_x_94) ;  /* 0x000000010c347547 */ /* 0x000ff6000b800000 */
[----:B------:R-:W-:Y:S01]  /*4a30*/  UPLOP3.LUT UP0, UPT, UPT, UPT, UP3, 0x80, 0x8 ;  /* 0x000000000008789c */ /* 0x000fe20003f0f030 */
[----:B--2---:R-:W-:Y:S02]  /*4a40*/  HFMA2 R0, -RZ, RZ, 0, 5.9604644775390625e-08 ;  /* 0x00000001ff007431 */ /* 0x004fe400000001ff */
[----:B------:R-:W-:Y:S03]  /*4a50*/  IMAD.MOV.U32 R133, RZ, RZ, 0x1 ;  /* 0x00000001ff857424 */ /* 0x000fe600078e00ff */
[----:B------:R-:W-:Y:S05]  /*4a60*/  PLOP3.LUT P0, PT, PT, PT, UP0, 0x80, 0x8 ;  /* 0x000000000008781c */ /* 0x000fea0003f0f008 */
[----:B------:R-:W2:Y:S01]  /*4a70*/  @UP0 LDCU.64 UR10, c[0x0][0x888] ;  /* 0x00011100ff0a07ac */ /* 0x000ea20008000a00 */
[----:B------:R-:W-:Y:S07]  /*4a80*/  @UP0 UIMAD UR8, UR36, UR4, URZ ;  /* 0x00000004240802a4 */ /* 0x000fee000f8e02ff */
[----:B------:R-:W-:Y:S01]  /*4a90*/  @!P0 PRMT R133, R0, 0x7610, R133 ;  /* 0x0000761000858816 */ /* 0x000fe20000000085 */
[----:B--2---:R-:W-:Y:S03]  /*4aa0*/  @UP0 UIMAD.WIDE UR10, UR8, 0x4, UR10 ;  /* 0x00000004080a08a5 */ /* 0x004fe6000f8e020a */
[----:B------:R-:W2:Y:S03]  /*4ab0*/  @!UP0 LDCU UR8, c[0x0][0x880] ;  /* 0x00011000ff0887ac */ /* 0x000ea60008000800 */
[----:B------:R-:W-:Y:S01]  /*4ac0*/  IMAD.U32 R8, RZ, RZ, UR10 ;  /* 0x0000000aff087e24 */ /* 0x000fe2000f8e00ff */
[----:B------:R-:W-:Y:S05]  /*4ad0*/  MOV R9, UR11 ;  /* 0x0000000b00097c02 */ /* 0x000fea0008000f00 */
[----:B-----5:R4:W5:Y:S02]  /*4ae0*/  @P0 LDG.E R91, desc[UR38][R8.64] ;  /* 0x00000026085b0981 */ /* 0x020964000c1e1900 */
[----:B--2-4-:R-:W-:Y:S07]  /*4af0*/  @!P0 IMAD.U32 R91, RZ, RZ, UR8 ;  /* 0x00000008ff5b8e24 */ /* 0x014fee000f8e00ff */
.L_x_94:
[----:B-----5:R-:W-:Y:S01]  /*4b00*/  @!P2 FSETP.EQ.AND P0, PT, R91, RZ, PT ;  /* 0x000000ff5b00a20b */ /* 0x020fe20003f02000 */
[----:B------:R-:W-:Y:S01]  /*4b10*/  @!UPT UIADD3 URZ, UPT, UPT, URZ, URZ, URZ ;  /* 0x000000fffffff290 */ /* 0x000fe2000fffe0ff */
[----:B------:R-:W-:Y:S11]  /*4b20*/  @!P2 BRA `(.L_x_95) ;  /* 0x000000000014a947 */ /* 0x000ff60003800000 */
[----:B------:R-:W-:Y:S02]  /*4b30*/  LOP3.LUT P2, RZ, R133, 0xff, RZ, 0xc0, !PT ;  /* 0x000000ff85ff7812 */ /* 0x000fe4000784c0ff */
[----:B------:R-:W-:Y:S04]  /*4b40*/  PLOP3.LUT P0, PT, PT, PT, UP0, 0x80, 0x8 ;  /* 0x000000000008781c */ /* 0x000fe80003f0f008 */
[----:B------:R-:W-:Y:S07]  /*4b50*/  PLOP3.LUT P0, PT, P0, PT, PT, 0x8, 0x80 ;  /* 0x000000000080781c */ /* 0x000fee000070e170 */
[----:B------:R-:W-:Y:S11]  /*4b60*/  @P2 FSETP.EQ.AND P0, PT, R91, RZ, PT ;  /* 0x000000ff5b00220b */ /* 0x000ff60003f02000 */
[----:B------:R-:W-:Y:S02]  /*4b70*/  @!UPT UIADD3 URZ, UPT, UPT, URZ, URZ, URZ ;  /* 0x000000fffffff290 */ /* 0x000fe4000fffe0ff */
.L_x_95:
[----:B------:R-:W4:Y:S01]  /*4b80*/  SYNCS.PHASECHK.TRANS64.TRYWAIT P2, [UR7+0xa0], R22 ;  /* 0x0000a016ff0075a7 */ /* 0x000f220008041107 */
[----:B------:R-:W-:Y:S04]  /*4b90*/  ELECT P4, URZ, PT ;  /* 0x0000000000ff782f */ /* 0x000fe80003880000 */
[----:B------:R-:W-:Y:S11]  /*4ba0*/  PLOP3.LUT P4, PT, P0, P4, PT, 0xf2, 0x2f ;  /* 0x00000000002f781c */ /* 0x000ff60000789e72 */
[----:B------:R-:W-:Y:S02]  /*4bb0*/  @!UPT UIADD3 URZ, UPT, UPT, URZ, URZ, URZ ;  /* 0x000000fffffff290 */ /* 0x000fe4000fffe0ff */
[----:B-1----:R-:W-:Y:S05]  /*4bc0*/  @!P4 IADD3 R8, P0, PT, R30, 0x580, RZ ;  /* 0x000005801e08c810 */ /* 0x002fea0007f1e0ff */
[----:B--2---:R-:W-:Y:S01]  /*4bd0*/  @!P4 IMAD.X R2, RZ, RZ, R31, P0 ;  /* 0x000000ffff02c224 */ /* 0x004fe200000e061f */
[----:B----4-:R-:W-:Y:S07]  /*4be0*/  @!P2 BRA `(.L_x_96) ;  /* 0x0000006400f0a947 */ /* 0x010fee0003800000 */
.L_x_275:
[----:B------:R-:W-:Y:S01]  /*4bf0*/  @!P4 R2UR UR9, R8 ;  /* 0x000000000809c2ca */ /* 0x000fe200000e0000 */
[----:B------:R-:W-:Y:S01]  /*4c00*/  VOTEU.ALL UP1, P4 ;  /* 0x0000000000ff7886 */ /* 0x000fe20002020000 */
[----:B------:R-:W-:Y:S01]  /*4c10*/  @!P4 R2UR UR8, R2 ;  /* 0x000000000208c2ca */ /* 0x000fe200000e0000 */
[----:B------:R-:W-:Y:S01]  /*4c20*/  VOTEU.ALL UP2, P4 ;  /* 0x0000000000ff7886 */ /* 0x000fe20002040000 */
[----:B------:R-:W-:Y:S01]  /*4c30*/  UMOV UR16, 0x0 ;  /* 0x0000000000107882 */ /* 0x000fe20000000000 */
[----:B------:R-:W-:Y:S01]  /*4c40*/  UMOV UR17, 0x10000000 ;  /* 0x1000000000117882 */ /* 0x000fe20000000000 */
[----:B------:R-:W-:Y:S01]  /*4c50*/  @!UP1 UIADD3 UR40, UPT, UPT, UR7, 0x200, URZ ;  /* 0x0000020007289890 */ /* 0x000fe2000fffe0ff */
[----:B-1----:R-:W-:Y:S01]  /*4c60*/  @!P4 IMAD.MOV.U32 R0, RZ, RZ, 0x2000 ;  /* 0x00002000ff00c424 */ /* 0x002fe200078e00ff */
[----:B------:R-:W-:Y:S01]  /*4c70*/  UMOV UR44, UR36 ;  /* 0x00000024002c7c82 */ /* 0x000fe20008000000 */
[----:B------:R-:W-:Y:S01]  /*4c80*/  @!UP1 UIADD3 UR10, UPT, UPT, UR42, 0x80, URZ ;  /* 0x000000802a0a9890 */ /* 0x000fe2000fffe0ff */
[----:B------:R-:W-:Y:S01]  /*4c90*/  UMOV UR11, UR43 ;  /* 0x0000002b000b7c82 */ /* 0x000fe20008000000 */
[----:B------:R-:W-:Y:S02]  /*4ca0*/  UMOV UR12, UR36 ;  /* 0x00000024000c7c82 */ /* 0x000fe40008000000 */
[----:B------:R-:W-:Y:S01]  /*4cb0*/  IMAD.U32 R8, RZ, RZ, UR9 ;  /* 0x00000009ff087e24 */ /* 0x000fe2000f8e00ff */
[----:B------:R-:W-:Y:S01]  /*4cc0*/  UMOV UR9, UR41 ;  /* 0x0000002900097c82 */ /* 0x000fe20008000000 */
[----:B------:R-:W-:Y:S01]  /*4cd0*/  IMAD.U32 R9, RZ, RZ, UR8 ;  /* 0x00000008ff097e24 */ /* 0x000fe2000f8e00ff */
[----:B------:R-:W-:Y:S02]  /*4ce0*/  @!UP1 UIADD3 UR8, UPT, UPT, UR7, 0x1200, URZ ;  /* 0x0000120007089890 */ /* 0x000fe4000fffe0ff */
[----:B------:R-:W-:Y:S01]  /*4cf0*/  @!P4 R2UR UR18, R8 ;  /* 0x000000000812c2ca */ /* 0x000fe200000e0000 */
[----:B------:R-:W-:Y:S01]  /*4d00*/  VOTEU.ALL UP1, P4 ;  /* 0x0000000000ff7886 */ /* 0x000fe20002020000 */
[----:B------:R-:W-:Y:S01]  /*4d10*/  @!P4 R2UR UR19, R9 ;  /* 0x000000000913c2ca */ /* 0x000fe200000e0000 */
[----:B------:R-:W-:Y:S01]  /*4d20*/  UPRMT UR14, UR37, 0x654, UR41 ;  /* 0x00000654250e7896 */ /* 0x000fe20008000029 */
[----:B------:R-:W-:Y:S05]  /*4d30*/  @!P4 IADD3 R8, P0, PT, R30, 0x580, RZ ;  /* 0x000005801e08c810 */ /* 0x000fea0007f1e0ff */
[----:B------:R-:W-:Y:S06]  /*4d40*/  @!P4 IMAD.X R2, RZ, RZ, R31, P0 ;  /* 0x000000ffff02c224 */ /* 0x000fec00000e061f */
[----:B------:R1:W-:Y:S01]  /*4d50*/  @!UP2 UTMALDG.3D [UR40], [UR18], desc[UR16] ;  /* 0x000010281200a5b4 */ /* 0x0003e20008011000 */
[----:B------:R1:W-:Y:S01]  /*4d60*/  @!UP1 UTMALDG.3D [UR8], [UR18], desc[UR16] ;  /* 0x00001008120095b4 */ /* 0x0003e20008011000 */
[----:B------:R1:W-:Y:S01]  /*4d70*/  @!P4 SYNCS.ARRIVE.TRANS64.RED.A0TR RZ, [UR7+0x80], R0 ;  /* 0x00008000ffffc9a7 */ /* 0x0003e20008300407 */
[----:B------:R-:W-:Y:S01]  /*4d80*/  SYNCS.ARRIVE.TRANS64.RED.A1T0 RZ, [UR14], RZ ;  /* 0x000000ffffff79a7 */ /* 0x000fe2000810040e */
[----:B------:R-:W2:Y:S02]  /*4d90*/  SYNCS.PHASECHK.TRANS64.TRYWAIT P2, [UR7+0xa8], R22 ;  /* 0x0000a816ff0075a7 */ /* 0x000ea40008041107 */
[----:B-12---:R-:W-:Y:S05]  /*4da0*/  @!P2 BRA `(.L_x_97) ;  /* 0x000000640098a947 */ /* 0x006fea0003800000 */
.L_x_277:
        /* <DEDUP_REMOVED lines=8> */
[----:B------:R-:W-:Y:S01]  /*4e30*/  @!UP1 UIADD3 UR32, UPT, UPT, UR7, 0x2200, URZ ;  /* 0x0000220007209890 */ /* 0x000fe2000fffe0ff */
[----:B------:R-:W-:Y:S01]  /*4e40*/  UMOV UR35, UR43 ;  /* 0x0000002b00237c82 */ /* 0x000fe20008000000 */
[----:B------:R-:W-:Y:S03]  /*4e50*/  @!UP1 UIADD3 UR10, UPT, UPT, UR42, 0xa0, URZ ;  /* 0x000000a02a0a9890 */ /* 0x000fe6000fffe0ff */
[----:B------:R-:W-:Y:S01]  /*4e60*/  IMAD.U32 R8, RZ, RZ, UR9 ;  /* 0x00000009ff087e24 */ /* 0x000fe2000f8e00ff */
[----:B------:R-:W-:Y:S01]  /*4e70*/  UMOV UR9, UR33 ;  /* 0x0000002100097c82 */ /* 0x000fe20008000000 */
[----:B------:R-:W-:Y:S01]  /*4e80*/  IMAD.U32 R9, RZ, RZ, UR8 ;  /* 0x00000008ff097e24 */ /* 0x000fe2000f8e00ff */
[----:B------:R-:W-:Y:S02]  /*4e90*/  @!UP1 UIADD3 UR8, UPT, UPT, UR7, 0x3200, URZ ;  /* 0x0000320007089890 */ /* 0x000fe4000fffe0ff */
[----:B------:R-:W-:Y:S01]  /*4ea0*/  @!P4 R2UR UR18, R8 ;  /* 0x000000000812c2ca */ /* 0x000fe200000e0000 */
[----:B------:R-:W-:Y:S01]  /*4eb0*/  VOTEU.ALL UP1, P4 ;  /* 0x0000000000ff7886 */ /* 0x000fe20002020000 */
[----:B------:R-:W-:Y:S01]  /*4ec0*/  @!P4 R2UR UR19, R9 ;  /* 0x000000000913c2ca */ /* 0x000fe200000e0000 */
[----:B------:R-:W-:Y:S01]  /*4ed0*/  UMOV UR11, UR43 ;  /* 0x0000002b000b7c82 */ /* 0x000fe20008000000 */
[----:B------:R-:W-:Y:S01]  /*4ee0*/  UMOV UR12, UR36 ;  /* 0x00000024000c7c82 */ /* 0x000fe20008000000 */
[----:B------:R-:W-:Y:S01]  /*4ef0*/  UPRMT UR14, UR37, 0x654, UR33 ;  /* 0x00000654250e7896 */ /* 0x000fe20008000021 */
[----:B------:R-:W-:Y:S05]  /*4f00*/  @!P4 IADD3 R8, P0, PT, R30, 0x580, RZ ;  /* 0x000005801e08c810 */ /* 0x000fea0007f1e0ff */
[----:B------:R-:W-:Y:S04]  /*4f10*/  @!P4 IMAD.X R2, RZ, RZ, R31, P0 ;  /* 0x000000ffff02c224 */ /* 0x000fe800000e061f */
[----:B------:R1:W-:Y:S01]  /*4f20*/  @!UP2 UTMALDG.3D [UR32], [UR18], desc[UR16] ;  /* 0x000010201200a5b4 */ /* 0x0003e20008011000 */
[----:B------:R1:W-:Y:S01]  /*4f30*/  @!UP1 UTMALDG.3D [UR8], [UR18], desc[UR16] ;  /* 0x00001008120095b4 */ /* 0x0003e20008011000 */
[----:B------:R1:W-:Y:S01]  /*4f40*/  @!P4 SYNCS.ARRIVE.TRANS64.RED.A0TR RZ, [UR7+0x88], R0 ;  /* 0x00008800ffffc9a7 */ /* 0x0003e20008300407 */
[----:B------:R-:W-:Y:S01]  /*4f50*/  SYNCS.ARRIVE.TRANS64.RED.A1T0 RZ, [UR14], RZ ;  /* 0x000000ffffff79a7 */ /* 0x000fe2000810040e */
[----:B------:R-:W2:Y:S02]  /*4f60*/  SYNCS.PHASECHK.TRANS64.TRYWAIT P2, [UR7+0xb0], R22 ;  /* 0x0000b016ff0075a7 */ /* 0x000ea40008041107 */
[----:B-12---:R-:W-:Y:S05]  /*4f70*/  @!P2 BRA `(.L_x_98) ;  /* 0x00000064003ca947 */ /* 0x006fea0003800000 */
.L_x_279:
[----:B------:R-:W2:Y:S01]  /*4f80*/  LDC.64 R12, c[0x0][0xb18] ;  /* 0x0002c600ff0c7b82 */ /* 0x000ea20000000a00 */
[----:B------:R-:W-:Y:S01]  /*4f90*/  @!P4 R2UR UR8, R2 ;  /* 0x000000000208c2ca */ /* 0x000fe200000e0000 */
[----:B------:R-:W-:Y:S01]  /*4fa0*/  VOTEU.ALL UP1, P4 ;  /* 0x0000000000ff7886 */ /* 0x000fe20002020000 */
[----:B------:R-:W-:Y:S01]  /*4fb0*/  @!P4 R2UR UR9, R8 ;  /* 0x000000000809c2ca */ /* 0x000fe200000e0000 */
[----:B------:R-:W-:Y:S01]  /*4fc0*/  VOTEU.ALL UP2, P4 ;  /* 0x0000000000ff7886 */ /* 0x000fe20002040000 */
[----:B------:R-:W-:Y:S03]  /*4fd0*/  UMOV UR16, 0x0 ;  /* 0x0000000000107882 */ /* 0x000fe60000000000 */
[----:B------:R-:W4:Y:S01]  /*4fe0*/  @!P1 LDC R2, c[0x0][0xb0c] ;  /* 0x0002c300ff029b82 */ /* 0x000f220000000800 */
[----:B------:R-:W-:Y:S01]  /*4ff0*/  @!UP1 UIADD3 UR26, UPT, UPT, UR42, 0x40, URZ ;  /* 0x000000402a1a9890 */ /* 0x000fe2000fffe0ff */
[----:B-1----:R-:W-:Y:S01]  /*5000*/  @!P4 IMAD.MOV.U32 R0, RZ, RZ, 0x2000 ;  /* 0x00002000ff00c424 */ /* 0x002fe200078e00ff */
[----:B------:R-:W-:Y:S01]  /*5010*/  @!UP1 UIADD3 UR24, UPT, UPT, UR7, 0x4200, URZ ;  /* 0x0000420007189890 */ /* 0x000fe2000fffe0ff */
[----:B------:R-:W-:Y:S01]  /*5020*/  @P3 SHF.R.U32.HI R26, RZ, 0x10, R17 ;  /* 0x00000010ff1a3819 */ /* 0x000fe20000011611 */
[----:B------:R-:W-:Y:S01]  /*5030*/  UMOV UR17, 0x10000000 ;  /* 0x1000000000117882 */ /* 0x000fe20000000000 */
[----:B------:R-:W-:Y:S01]  /*5040*/  UMOV UR27, UR43 ;  /* 0x0000002b001b7c82 */ /* 0x000fe20008000000 */
[----:B------:R-:W-:Y:S01]  /*5050*/  UMOV UR28, UR36 ;  /* 0x00000024001c7c82 */ /* 0x000fe20008000000 */
[----:B------:R-:W-:Y:S01]  /*5060*/  IMAD.U32 R9, RZ, RZ, UR8 ;  /* 0x00000008ff097e24 */ /* 0x000fe2000f8e00ff */
[----:B------:R-:W-:Y:S01]  /*5070*/  @!UP1 UIADD3 UR10, UPT, UPT, UR42, 0xc0, URZ ;  /* 0x000000c02a0a9890 */ /* 0x000fe2000fffe0ff */
[----:B------:R-:W-:Y:S01]  /*5080*/  IMAD.U32 R8, RZ, RZ, UR9 ;  /* 0x00000009ff087e24 */ /* 0x000fe2000f8e00ff */
[----:B------:R-:W-:Y:S01]  /*5090*/  @!UP1 UIADD3 UR8, UPT, UPT, UR7, 0x5200, URZ ;  /* 0x0000520007089890 */ /* 0x000fe2000fffe0ff */
[----:B------:R-:W-:Y:S01]  /*50a0*/  VIADD R28, R28, 0x1 ;  /* 0x000000011c1c7836 */ /* 0x000fe20000000000 */
[----:B------:R-:W-:Y:S01]  /*50b0*/  @!P4 R2UR UR19, R9 ;  /* 0x000000000913c2ca */ /* 0x000fe200000e0000 */
[----:B------:R-:W-:Y:S01]  /*50c0*/  VOTEU.ALL UP1, P4 ;  /* 0x0000000000ff7886 */ /* 0x000fe20002020000 */
[----:B------:R-:W-:Y:S01]  /*50d0*/  @!P4 R2UR UR18, R8 ;  /* 0x000000000812c2ca */ /* 0x000fe200000e0000 */
[----:B------:R-:W-:Y:S01]  /*50e0*/  UMOV UR9, UR25 ;  /* 0x0000001900097c82 */ /* 0x000fe20008000000 */
[----:B------:R-:W1:Y:S01]  /*50f0*/  LDC.64 R8, c[0x0][0xb10] ;  /* 0x0002c400ff087b82 */ /* 0x000e620000000a00 */
[----:B------:R-:W-:Y:S01]  /*5100*/  UMOV UR11, UR43 ;  /* 0x0000002b000b7c82 */ /* 0x000fe20008000000 */
[----:B------:R-:W-:Y:S01]  /*5110*/  UMOV UR12, UR36 ;  /* 0x00000024000c7c82 */ /* 0x000fe20008000000 */
[----:B------:R-:W-:Y:S08]  /*5120*/  UPRMT UR14, UR37, 0x654, UR25 ;  /* 0x00000654250e7896 */ /* 0x000ff00008000019 */
[----:B------:R1:W-:Y:S01]  /*5130*/  @!UP2 UTMALDG.3D [UR24], [UR18], desc[UR16] ;  /* 0x000010181200a5b4 */ /* 0x0003e20008011000 */
[----:B------:R1:W-:Y:S01]  /*5140*/  @!UP1 UTMALDG.3D [UR8], [UR18], desc[UR16] ;  /* 0x00001008120095b4 */ /* 0x0003e20008011000 */
[----:B------:R5:W-:Y:S01]  /*5150*/  @!P4 SYNCS.ARRIVE.TRANS64.RED.A0TR RZ, [UR7+0x90], R0 ;  /* 0x00009000ffffc9a7 */ /* 0x000be20008300407 */
[C---:B-1----:R-:W-:Y:S01]  /*5160*/  @!P1 IMAD.HI.U32 R8, R11.reuse, R8, RZ ;  /* 0x000000080b089227 */ /* 0x042fe200078e00ff */
[----:B--2---:R-:W-:Y:S02]  /*5170*/  @!P1 ISETP.NE.AND P0, PT, R12, 0x1, PT ;  /* 0x000000010c00980c */ /* 0x004fe40003f05270 */
[----:B----4-:R-:W-:Y:S01]  /*5180*/  @!P1 ISETP.NE.AND P2, PT, R2, 0x1, PT ;  /* 0x000000010200980c */ /* 0x010fe20003f45270 */
[C---:B------:R-:W-:Y:S01]  /*5190*/  @!P1 IMAD.HI.U32 R13, R10.reuse, R13, RZ ;  /* 0x0000000d0a0d9227 */ /* 0x040fe200078e00ff */
[----:B------:R-:W-:Y:S04]  /*51a0*/  @!P1 SHF.R.U32.HI R8, RZ, R9, R8 ;  /* 0x00000009ff089219 */ /* 0x000fe80000011608 */
[----:B------:R-:W-:Y:S01]  /*51b0*/  @!P1 SEL R8, R11, R8, !P2 ;  /* 0x000000080b089207 */ /* 0x000fe20005000000 */
[----:B------:R-:W-:Y:S01]  /*51c0*/  SYNCS.ARRIVE.TRANS64.RED.A1T0 RZ, [UR14], RZ ;  /* 0x000000ffffff79a7 */ /* 0x000fe2000810040e */
[----:B------:R-:W1:Y:S01]  /*51d0*/  SYNCS.PHASECHK.TRANS64.TRYWAIT P5, [UR7+0xb8], R22 ;  /* 0x0000b816ff0075a7 */ /* 0x000e6200080a1107 */
[----:B-----5:R-:W2:Y:S02]  /*51e0*/  @!P1 LDC R0, c[0x0][0xb20] ;  /* 0x0002c800ff009b82 */ /* 0x020ea40000000800 */
[----:B--2---:R-:W-:Y:S04]  /*51f0*/  @!P1 SHF.R.U32.HI R0, RZ, R0, R13 ;  /* 0x00000000ff009219 */ /* 0x004fe8000001160d */
[----:B------:R-:W-:Y:S05]  /*5200*/  @!P1 SEL R9, R10, R0, !P0 ;  /* 0x000000000a099207 */ /* 0x000fea0004000000 */
[----:B------:R-:W-:Y:S02]  /*5210*/  @!P1 IMAD.IADD R0, R9, 0x1, -R8 ;  /* 0x0000000109009824 */ /* 0x000fe400078e0a08 */
[----:B------:R-:W-:Y:S02]  /*5220*/  @!P1 IMAD.IADD R8, R8, 0x1, -R9 ;  /* 0x0000000108089824 */ /* 0x000fe400078e0a09 */
[----:B------:R-:W-:Y:S02]  /*5230*/  @!P1 IMAD R11, R0, R2, R11 ;  /* 0x00000002000b9224 */ /* 0x000fe400078e020b */
[----:B------:R-:W-:Y:S01]  /*5240*/  @!P1 IMAD R10, R8, R12, R10 ;  /* 0x0000000c080a9224 */ /* 0x000fe200078e020a */
[----:B-1----:R-:W-:Y:S06]  /*5250*/  @!P5 BRA `(.L_x_99) ;  /* 0x00000060009cd947 */ /* 0x002fec0003800000 */
.L_x_281:
[----:B------:R-:W-:Y:S01]  /*5260*/  @!P4 IADD3 R2, P0, PT, R30, 0x580, RZ ;  /* 0x000005801e02c810 */ /* 0x000fe20007f1e0ff */
[----:B------:R-:W-:Y:S01]  /*5270*/  VOTEU.ALL UP1, P4 ;  /* 0x0000000000ff7886 */ /* 0x000fe20002020000 */
[----:B------:R-:W-:Y:S01]  /*5280*/  VOTEU.ALL UP2, P4 ;  /* 0x0000000000ff7886 */ /* 0x000fe20002040000 */
[----:B------:R-:W-:Y:S01]  /*5290*/  UMOV UR14, 0x0 ;  /* 0x00000000000e7882 */ /* 0x000fe20000000000 */
[----:B------:R-:W-:Y:S01]  /*52a0*/  @!P4 R2UR UR9, R2 ;  /* 0x000000000209c2ca */ /* 0x000fe200000e0000 */
[----:B-1----:R-:W-:Y:S01]  /*52b0*/  @!P4 IMAD.X R0, RZ, RZ, R31, P0 ;  /* 0x000000ffff00c224 */ /* 0x002fe200000e061f */
[----:B------:R-:W-:Y:S01]  /*52c0*/  @!UP1 UIADD3 UR17, UPT, UPT, UR7, 0x98, URZ ;  /* 0x0000009807119890 */ /* 0x000fe2000fffe0ff */
[----:B------:R-:W-:Y:S01]  /*52d0*/  ISETP.NE.AND P0, PT, R28, 0x2, PT ;  /* 0x000000021c00780c */ /* 0x000fe20003f05270 */
[----:B------:R-:W-:Y:S01]  /*52e0*/  @!UP1 UIADD3 UR18, UPT, UPT, UR42, 0x60, URZ ;  /* 0x000000602a129890 */ /* 0x000fe2000fffe0ff */
[----:B------:R-:W-:Y:S01]  /*52f0*/  LOP3.LUT R29, R29, 0x1, RZ, 0x3c, !PT ;  /* 0x000000011d1d7812 */ /* 0x000fe200078e3cff */
[----:B------:R-:W-:Y:S01]  /*5300*/  @!UP1 UIADD3 UR16, UPT, UPT, UR7, 0x6200, URZ ;  /* 0x0000620007109890 */ /* 0x000fe2000fffe0ff */
[----:B------:R-:W-:Y:S01]  /*5310*/  @!P4 R2UR UR8, R0 ;  /* 0x000000000008c2ca */ /* 0x000fe200000e0000 */
[----:B------:R-:W-:Y:S01]  /*5320*/  UMOV UR15, 0x10000000 ;  /* 0x10000000000f7882 */ /* 0x000fe20000000000 */
[----:B------:R-:W-:Y:S01]  /*5330*/  UMOV UR19, UR43 ;  /* 0x0000002b00137c82 */ /* 0x000fe20008000000 */
[----:B------:R-:W-:Y:S01]  /*5340*/  UMOV UR20, UR36 ;  /* 0x0000002400147c82 */ /* 0x000fe20008000000 */
[----:B------:R-:W-:Y:S01]  /*5350*/  @!UP1 UIADD3 UR10, UPT, UPT, UR42, 0xe0, URZ ;  /* 0x000000e02a0a9890 */ /* 0x000fe2000fffe0ff */
[----:B------:R-:W-:Y:S01]  /*5360*/  SEL R0, RZ, 0x1, P0 ;  /* 0x00000001ff007807 */ /* 0x000fe20000000000 */
[----:B------:R-:W-:Y:S01]  /*5370*/  IMAD.U32 R8, RZ, RZ, UR9 ;  /* 0x00000009ff087e24 */ /* 0x000fe2000f8e00ff */
[----:B------:R-:W-:Y:S01]  /*5380*/  UMOV UR11, UR43 ;  /* 0x0000002b000b7c82 */ /* 0x000fe20008000000 */
[----:B------:R-:W-:Y:S01]  /*5390*/  UMOV UR12, UR36 ;  /* 0x00000024000c7c82 */ /* 0x000fe20008000000 */
[----:B------:R-:W-:Y:S01]  /*53a0*/  UMOV UR9, UR17 ;  /* 0x0000001100097c82 */ /* 0x000fe20008000000 */
[----:B------:R-:W-:Y:S01]  /*53b0*/  @P3 R2UR UR36, R26 ;  /* 0x000000001a2432ca */ /* 0x000fe200000e0000 */
[----:B------:R-:W-:Y:S01]  /*53c0*/  IMAD.IADD R22, R10, 0x1, R115 ;  /* 0x000000010a167824 */ /* 0x000fe200078e0273 */
[----:B------:R-:W-:Y:S01]  /*53d0*/  @!P4 R2UR UR22, R8 ;  /* 0x000000000816c2ca */ /* 0x000fe200000e0000 */
[----:B------:R-:W-:Y:S01]  /*53e0*/  IMAD.U32 R9, RZ, RZ, UR8 ;  /* 0x00000008ff097e24 */ /* 0x000fe2000f8e00ff */
[----:B------:R-:W-:Y:S01]  /*53f0*/  @!UP1 UIADD3 UR8, UPT, UPT, UR7, 0x7200, URZ ;  /* 0x0000720007089890 */ /* 0x000fe2000fffe0ff */
[----:B------:R-:W-:Y:S01]  /*5400*/  LOP3.LUT R27, R27, R0, RZ, 0x3c, !PT ;  /* 0x000000001b1b7212 */ /* 0x000fe200078e3cff */
[----:B------:R-:W-:Y:S01]  /*5410*/  VOTEU.ALL UP1, P4 ;  /* 0x0000000000ff7886 */ /* 0x000fe20002020000 */
[----:B------:R-:W-:Y:S01]  /*5420*/  IMAD.IADD R23, R11, 0x1, R132 ;  /* 0x000000010b177824 */ /* 0x000fe200078e0284 */
[----:B------:R-:W-:Y:S02]  /*5430*/  @!P4 R2UR UR23, R9 ;  /* 0x000000000917c2ca */ /* 0x000fe400000e0000 */
[----:B------:R-:W-:Y:S11]  /*5440*/  SEL R28, R28, RZ, P0 ;  /* 0x000000ff1c1c7207 */ /* 0x000ff60000000000 */
[----:B------:R2:W-:Y:S01]  /*5450*/  @!UP2 UTMALDG.3D [UR16], [UR22], desc[UR14] ;  /* 0x00000e101600a5b4 */ /* 0x0005e20008011000 */
[----:B------:R2:W-:Y:S01]  /*5460*/  @!UP1 UTMALDG.3D [UR8], [UR22], desc[UR14] ;  /* 0x00000e08160095b4 */ /* 0x0005e20008011000 */
[----:B------:R2:W-:Y:S01]  /*5470*/  @!P4 SYNCS.ARRIVE.TRANS64.RED.A0TR RZ, [UR7+0x98], R25 ;  /* 0x00009819ffffc9a7 */ /* 0x0005e20008300407 */
[----:B------:R-:W-:Y:S01]  /*5480*/  UPLOP3.LUT UP1, UPT, UPT, UPT, UPT, 0x80, 0x8 ;  /* 0x000000000008789c */ /* 0x000fe20003f2f070 */
[----:B------:R-:W-:Y:S01]  /*5490*/  SYNCS.ARRIVE.TRANS64.RED.A1T0 RZ, [UR13], RZ ;  /* 0x000000ffffff79a7 */ /* 0x000fe2000810040d */
[----:B------:R-:W-:Y:S09]  /*54a0*/  @P3 BRA `(.L_x_100) ;  /* 0xfffffff000343947 */ /* 0x000ff2000383ffff */
[----:B------:R-:W-:-:S04]  /*54b0*/  SHF.L.U32 R2, R29, 0x1f, RZ ;  /* 0x0000001f1d027819 */ /* 0x000fc800000006ff */
[----:B------:R-:W1:Y:S02]  /*54c0*/  SYNCS.PHASECHK.TRANS64.TRYWAIT P0, [UR7+0xa0], R2 ;  /* 0x0000a002ff0075a7 */ /* 0x000e640008001107 */
[----:B-1----:R-:W-:Y:S05]  /*54d0*/  @!P0 BRA `(.L_x_101) ;  /* 0x0000006000148947 */ /* 0x002fea0003800000 */
.L_x_283:
[----:B------:R-:W4:Y:S02]  /*54e0*/  SYNCS.PHASECHK.TRANS64.TRYWAIT P0, [UR7+0xa8], R2 ;  /* 0x0000a802ff0075a7 */ /* 0x000f240008001107 */
[----:B----4-:R-:W-:Y:S05]  /*54f0*/  @!P0 BRA `(.L_x_102) ;  /* 0x0000006000248947 */ /* 0x010fea0003800000 */
.L_x_285:
[----:B------:R-:W4:Y:S02]  /*5500*/  SYNCS.PHASECHK.TRANS64.TRYWAIT P0, [UR7+0xb0], R2 ;  /* 0x0000b002ff0075a7 */ /* 0x000f240008001107 */
[----:B----4-:R-:W-:Y:S05]  /*5510*/  @!P0 BRA `(.L_x_103) ;  /* 0x0000006000348947 */ /* 0x010fea0003800000 */
.L_x_287:
[----:B-1----:R-:W-:-:S07]  /*5520*/  MOV R0, UR7 ;  /* 0x0000000700007c02 */ /* 0x002fce0008000f00 */
.L_x_104:
[----:B-1----:R-:W-:-:S04]  /*5530*/  SHF.L.U32 R2, R29, 0x1f, RZ ;  /* 0x0000001f1d027819 */ /* 0x002fc800000006ff */
[----:B------:R1:W4:Y:S03]  /*5540*/  SYNCS.PHASECHK.TRANS64.TRYWAIT P0, [R0+URZ+0xb8], R2 ;  /* 0x0000b802000075a7 */ /* 0x00032600080011ff */
[----:B----4-:R-:W-:Y:S05]  /*5550*/  @!P0 NANOSLEEP.SYNCS 0x989680 ;  /* 0x009896800000895d */ /* 0x010fea0003900000 */
[----:B------:R-:W4:Y:S02]  /*5560*/  @!P0 SYNCS.PHASECHK.TRANS64 P0, [R0+URZ+0xb8], R2 ;  /* 0x0000b802000085a7 */ /* 0x000f2400080010ff */
[----:B--2-4-:R-:W-:Y:S05]  /*5570*/  @P0 EXIT ;  /* 0x000000000000094d */ /* 0x014fea0003800000 */
[----:B------:R-:W-:Y:S05]  /*5580*/  BRA `(.L_x_104) ;  /* 0xfffffffc00e87947 */ /* 0x000fea000383ffff */
.L_x_89:
[----:B------:R-:W-:-:S06]  /*5590*/  UISETP.GE.AND UP1, UPT, UR10, 0x4, UPT ;  /* 0x000000040a00788c */ /* 0x000fcc000bf26270 */
[----:B------:R-:W-:-:S13]  /*55a0*/  PLOP3.LUT P0, PT, PT, PT, UP1, 0x80, 0x8 ;  /* 0x000000000008781c */ /* 0x000fda0003f0f018 */
[----:B------:R-:W-:Y:S05]  /*55b0*/  @!P0 EXIT ;  /* 0x000000000000894d */ /* 0x000fea0003800000 */
[----:B------:R-:W-:Y:S01]  /*55c0*/  BAR.SYNC.DEFER_BLOCKING 0x6, 0xa0 ;  /* 0x0182800000007b1d */ /* 0x000fe20000010000 */
[C---:B------:R-:W-:Y:S01]  /*55d0*/  IMAD.SHL.U32 R4, R153.reuse, 0x20, RZ ;  /* 0x0000002099047824 */ /* 0x040fe200078e00ff */
[C---:B------:R-:W-:Y:S01]  /*55e0*/  LOP3.LUT R155, R153.reuse, 0x60, RZ, 0xc0, !PT ;  /* 0x00000060999b7812 */ /* 0x040fe200078ec0ff */
[C---:B------:R-:W-:Y:S01]  /*55f0*/  IMAD.SHL.U32 R3, R156.reuse, 0x200000, RZ ;  /* 0x002000009c037824 */ /* 0x040fe200078e00ff */
[C---:B------:R-:W-:Y:S01]  /*5600*/  LOP3.LUT R154, R153.reuse, 0x2, RZ, 0xc0, !PT ;  /* 0x00000002999a7812 */ /* 0x040fe200078ec0ff */
[----:B------:R-:W-:Y:S01]  /*5610*/  IMAD.SHL.U32 R5, R156, 0x400, RZ ;  /* 0x000004009c057824 */ /* 0x000fe200078e00ff */
[----:B------:R-:W-:Y:S02]  /*5620*/  UMOV UR41, 0x400 ;  /* 0x0000040000297882 */ /* 0x000fe40000000000 */
[----:B------:R-:W1:Y:S01]  /*5630*/  LDC R140, c[0x0][0x370] ;  /* 0x0000dc00ff8c7b82 */ /* 0x000e620000000800 */
[----:B------:R-:W-:Y:S01]  /*5640*/  ULEA UR41, UR37, UR41, 0x18 ;  /* 0x0000002925297291 */ /* 0x000fe2000f8ec0ff */
[C---:B------:R-:W-:Y:S01]  /*5650*/  IMAD.SHL.U32 R2, R153.reuse, 0x4, RZ ;  /* 0x0000000499027824 */ /* 0x040fe200078e00ff */
[C---:B------:R-:W-:Y:S01]  /*5660*/  LOP3.LUT R152, R4.reuse, 0xb20, RZ, 0xc0, !PT ;  /* 0x00000b2004987812 */ /* 0x040fe200078ec0ff */
[----:B------:R-:W-:Y:S01]  /*5670*/  IMAD.U32 R70, R153, 0x10000, RZ ;  /* 0x0001000099467824 */ /* 0x000fe200078e00ff */
[----:B------:R-:W-:Y:S01]  /*5680*/  LOP3.LUT R4, R4, 0xc0, RZ, 0xc0, !PT ;  /* 0x000000c004047812 */ /* 0x000fe200078ec0ff */
[----:B------:R-:W-:Y:S01]  /*5690*/  UIADD3 UR40, UPT, UPT, UR41, 0x200, URZ ;  /* 0x0000020029287890 */ /* 0x000fe2000fffe0ff */
[----:B------:R-:W-:Y:S01]  /*56a0*/  LOP3.LUT R3, R3, 0x200000, RZ, 0xc0, !PT ;  /* 0x0020000003037812 */ /* 0x000fe200078ec0ff */
[----:B------:R-:W2:Y:S01]  /*56b0*/  LDC R139, c[0x0][0x374] ;  /* 0x0000dd00ff8b7b82 */ /* 0x000ea20000000800 */
[----:B------:R-:W-:Y:S01]  /*56c0*/  LOP3.LUT R152, R152, 0x400, R5, 0xf8, !PT ;  /* 0x0000040098987812 */ /* 0x000fe200078ef805 */
[----:B------:R-:W-:Y:S01]  /*56d0*/  IMAD.MOV.U32 R69, RZ, RZ, RZ ;  /* 0x000000ffff457224 */ /* 0x000fe200078e00ff */
[----:B------:R-:W-:Y:S01]  /*56e0*/  LOP3.LUT R2, R4, 0x18, R2, 0xf8, !PT ;  /* 0x0000001804027812 */ /* 0x000fe200078ef802 */
[----:B------:R-:W-:Y:S01]  /*56f0*/  IMAD.MOV.U32 R150, RZ, RZ, RZ ;  /* 0x000000ffff967224 */ /* 0x000fe200078e00ff */
[----:B------:R-:W-:Y:S01]  /*5700*/  LOP3.LUT R70, R3, 0x400000, R70, 0xf8, !PT ;  /* 0x0040000003467812 */ /* 0x000fe200078ef846 */
[----:B------:R-:W-:Y:S01]  /*5710*/  IMAD.MOV.U32 R138, RZ, RZ, RZ ;  /* 0x000000ffff8a7224 */ /* 0x000fe200078e00ff */
[----:B------:R-:W-:-:S02]  /*5720*/  LOP3.LUT R152, R152, R2, RZ, 0xfc, !PT ;  /* 0x0000000298987212 */ /* 0x000fc400078efcff */
[----:B------:R-:W-:Y:S01]  /*5730*/  CS2R R148, SRZ ;  /* 0x0000000000947805 */ /* 0x000fe2000001ff00 */
[----:B------:R-:W3:Y:S01]  /*5740*/  LDS R0, [UR41+0x180] ;  /* 0x00018029ff007984 */ /* 0x000ee20008000800 */
[----:B------:R-:W-:Y:S01]  /*5750*/  LOP3.LUT R153, R153, 0x4, RZ, 0xc0, !PT ;  /* 0x0000000499997812 */ /* 0x000fe200078ec0ff */
[----:B------:R-:W4:Y:S01]  /*5760*/  LDCU.64 UR46, c[0x0][0x348] ;  /* 0x00006900ff2e77ac */ /* 0x000f220008000a00 */
[----:B------:R-:W-:Y:S02]  /*5770*/  LEA R152, R152, UR40, 0x1 ;  /* 0x0000002898987c11 */ /* 0x000fe4000f8e08ff */
[----:B------:R-:W-:Y:S01]  /*5780*/  IADD3 R151, PT, PT, -R153, 0x2, RZ ;  /* 0x0000000299977810 */ /* 0x000fe20007ffe1ff */
[----:B------:R-:W-:Y:S01]  /*5790*/  UMOV UR44, 0x1 ;  /* 0x00000001002c7882 */ /* 0x000fe20000000000 */
[----:B------:R-:W-:Y:S01]  /*57a0*/  UMOV UR43, URZ ;  /* 0x000000ff002b7c82 */ /* 0x000fe20008000000 */
[----:B------:R-:W-:Y:S01]  /*57b0*/  UMOV UR42, URZ ;  /* 0x000000ff002a7c82 */ /* 0x000fe20008000000 */
[----:B-1234-:R-:W-:-:S07]  /*57c0*/  IMAD.IADD R70, R0, 0x1, R70 ;  /* 0x0000000100467824 */ /* 0x01efce00078e0246 */
.L_x_229:
[C---:B------:R-:W-:Y:S02]  /*57d0*/  LEA R0, R138.reuse, UR41, 0x3 ;  /* 0x000000298a007c11 */ /* 0x040fe4000f8e18ff */
[----:B------:R-:W-:Y:S02]  /*57e0*/  SHF.L.U32 R2, R149, 0x1f, RZ ;  /* 0x0000001f95027819 */ /* 0x000fe400000006ff */
[----:B------:R-:W-:Y:S02]  /*57f0*/  LEA R8, R138, UR41, 0x4 ;  /* 0x000000298a087c11 */ /* 0x000fe4000f8e20ff */
[----:B------:R-:W1:Y:S02]  /*5800*/  SYNCS.PHASECHK.TRANS64.TRYWAIT P0, [R0+URZ+0xd0], R2 ;  /* 0x0000d002000075a7 */ /* 0x000e6400080011ff */
[----:B-1----:R-:W-:Y:S05]  /*5810*/  @!P0 BRA `(.L_x_105) ;  /* 0x0000005c008c8947 */ /* 0x002fea0003800000 */
.L_x_288:
        /* <DEDUP_REMOVED lines=11> */
[----:B--2---:R-:W-:-:S04]  /*58d0*/  LOP3.LUT P3, RZ, R10, 0x1, RZ, 0xc0, !PT ;  /* 0x000000010aff7812 */ /* 0x004fc8000786c0ff */
[----:B------:R-:W-:-:S09]  /*58e0*/  P2R R158, PR, RZ, 0x8 ;  /* 0x00000008ff9e7803 */ /* 0x000fd20000000000 */
[----:B------:R-:W-:Y:S02]  /*58f0*/  @P3 MOV R146, R8 ;  /* 0x0000000800923202 */ /* 0x000fe40000000f00 */
[----:B------:R-:W-:Y:S01]  /*5900*/  @P3 LOP3.LUT R145, R9, 0xffff, RZ, 0xc0, !PT ;  /* 0x0000ffff09913812 */ /* 0x000fe200078ec0ff */
[----:B-1----:R-:W-:Y:S06]  /*5910*/  @!P0 BRA `(.L_x_106) ;  /* 0x0000000000b88947 */ /* 0x002fec0003800000 */
[----:B------:R-:W1:Y:S01]  /*5920*/  LDC.64 R4, c[0x0][0xb18] ;  /* 0x0002c600ff047b82 */ /* 0x000e620000000a00 */
[----:B------:R-:W-:-:S07]  /*5930*/  ISETP.NE.AND P0, PT, R65, 0x1, PT ;  /* 0x000000014100780c */ /* 0x000fce0003f05270 */
[----:B------:R-:W2:Y:S08]  /*5940*/  LDC.64 R6, c[0x0][0xb10] ;  /* 0x0002c400ff067b82 */ /* 0x000eb00000000a00 */
[----:B------:R-:W3:Y:S08]  /*5950*/  LDC R0, c[0x0][0xb20] ;  /* 0x0002c800ff007b82 */ /* 0x000ef00000000800 */
[----:B------:R-:W4:Y:S01]  /*5960*/  LDC R12, c[0x0][0xb0c] ;  /* 0x0002c300ff0c7b82 */ /* 0x000f220000000800 */
[----:B-1----:R-:W-:Y:S01]  /*5970*/  IMAD.HI.U32 R14, R139, R5, RZ ;  /* 0x000000058b0e7227 */ /* 0x002fe200078e00ff */
[----:B------:R-:W-:-:S03]  /*5980*/  ISETP.NE.AND P1, PT, R4, 0x1, PT ;  /* 0x000000010400780c */ /* 0x000fc60003f25270 */
[----:B------:R-:W-:-:S03]  /*5990*/  IMAD.HI.U32 R5, R145, R5, RZ ;  /* 0x0000000591057227 */ /* 0x000fc600078e00ff */
[----:B------:R-:W1:Y:S01]  /*59a0*/  LDC.64 R2, c[0x0][0xb28] ;  /* 0x0002ca00ff027b82 */ /* 0x000e620000000a00 */
[----:B--2---:R-:W-:-:S04]  /*59b0*/  IMAD.HI.U32 R15, R140, R6, RZ ;  /* 0x000000068c0f7227 */ /* 0x004fc800078e00ff */
[----:B------:R-:W-:Y:S01]  /*59c0*/  IMAD.HI.U32 R16, R146, R6, RZ ;  /* 0x0000000692107227 */ /* 0x000fe200078e00ff */
[-C--:B------:R-:W-:Y:S02]  /*59d0*/  SHF.R.U32.HI R15, RZ, R7.reuse, R15 ;  /* 0x00000007ff0f7219 */ /* 0x080fe4000001160f */
[-C--:B---3--:R-:W-:Y:S02]  /*59e0*/  SHF.R.U32.HI R14, RZ, R0.reuse, R14 ;  /* 0x00000000ff0e7219 */ /* 0x088fe4000001160e */
[----:B------:R-:W-:Y:S02]  /*59f0*/  SHF.R.U32.HI R5, RZ, R0, R5 ;  /* 0x00000000ff057219 */ /* 0x000fe40000011605 */
[----:B------:R-:W-:Y:S02]  /*5a00*/  SEL R14, R139, R14, !P1 ;  /* 0x0000000e8b0e7207 */ /* 0x000fe40004800000 */
[----:B------:R-:W-:Y:S02]  /*5a10*/  SHF.R.U32.HI R16, RZ, R7, R16 ;  /* 0x00000007ff107219 */ /* 0x000fe40000011610 */
[----:B----4-:R-:W-:-:S02]  /*5a20*/  ISETP.NE.AND P2, PT, R12, 0x1, PT ;  /* 0x000000010c00780c */ /* 0x010fc40003f45270 */
[----:B------:R-:W-:Y:S02]  /*5a30*/  SEL R5, R145, R5, !P1 ;  /* 0x0000000591057207 */ /* 0x000fe40004800000 */
[----:B------:R-:W-:Y:S02]  /*5a40*/  SEL R15, R140, R15, !P2 ;  /* 0x0000000f8c0f7207 */ /* 0x000fe40005000000 */
[----:B------:R-:W-:Y:S01]  /*5a50*/  SEL R16, R146, R16, !P2 ;  /* 0x0000001092107207 */ /* 0x000fe20005000000 */
[----:B-1----:R-:W-:-:S04]  /*5a60*/  IMAD.HI.U32 R13, R14, R2, RZ ;  /* 0x000000020e0d7227 */ /* 0x002fc800078e00ff */
        /* <DEDUP_REMOVED lines=25> */
.L_x_106:
[----:B------:R-:W1:Y:S02]  /*5c00*/  LDCU UR4, c[0x0][0xb30] ;  /* 0x00016600ff0477ac */ /* 0x000e640008000800 */
[----:B-1----:R-:W-:-:S09]  /*5c10*/  UISETP.NE.AND UP0, UPT, UR4, 0x1, UPT ;  /* 0x000000010400788c */ /* 0x002fd2000bf05270 */
        /* <DEDUP_REMOVED lines=17> */
.L_x_107:
[----:B------:R-:W-:Y:S01]  /*5d30*/  ULOP3.LUT UP0, URZ, UR40, 0x1b0, URZ, 0xc0, !UPT ;  /* 0x000001b028ff7892 */ /* 0x000fe2000f80c0ff */
[----:B------:R-:W-:Y:S02]  /*5d40*/  IADD3 R138, PT, PT, R138, 0x1, RZ ;  /* 0x000000018a8a7810 */ /* 0x000fe40007ffe0ff */
[----:B------:R-:W-:-:S06]  /*5d50*/  @P3 SHF.R.U32.HI R147, RZ, 0x10, R9 ;  /* 0x00000010ff933819 */ /* 0x000fcc0000011609 */
[----:B------:R-:W-:Y:S05]  /*5d60*/  BRA.U !UP0, `(.L_x_108) ;  /* 0x00000001087c7547 */ /* 0x000fea000b800000 */
[----:B------:R-:W-:Y:S01]  /*5d70*/  MOV R2, 0x0 ;  /* 0x0000000000027802 */ /* 0x000fe20000000f00 */
[----:B------:R-:W1:Y:S01]  /*5d80*/  LDCU.64 UR8, c[0x4][0x80] ;  /* 0x01001000ff0877ac */ /* 0x000e620008000a00 */
[----:B------:R-:W-:Y:S02]  /*5d90*/  HFMA2 R12, -RZ, RZ, 0, 5.9604644775390625e-08 ;  /* 0x00000001ff0c7431 */ /* 0x000fe400000001ff */
[----:B------:R-:W-:Y:S01]  /*5da0*/  IMAD.MOV.U32 R8, RZ, RZ, 0x70 ;  /* 0x00000070ff087424 */ /* 0x000fe200078e00ff */
[----:B------:R2:W3:Y:S01]  /*5db0*/  LDC.64 R14, c[0x4][R2] ;  /* 0x01000000020e7b82 */ /* 0x0004e20000000a00 */
[----:B------:R-:W4:Y:S01]  /*5dc0*/  LDCU.64 UR6, c[0x4][0x88] ;  /* 0x01001100ff0677ac */ /* 0x000f220008000a00 */
[----:B------:R-:W-:Y:S01]  /*5dd0*/  IMAD.MOV.U32 R13, RZ, RZ, RZ ;  /* 0x000000ffff0d7224 */ /* 0x000fe200078e00ff */
[----:B------:R-:W2:Y:S01]  /*5de0*/  LDCU.64 UR4, c[0x4][0x8] ;  /* 0x01000100ff0477ac */ /* 0x000ea20008000a00 */
[----:B-1----:R-:W-:Y:S01]  /*5df0*/  IMAD.U32 R4, RZ, RZ, UR8 ;  /* 0x00000008ff047e24 */ /* 0x002fe2000f8e00ff */
[----:B------:R-:W-:Y:S01]  /*5e00*/  MOV R5, UR9 ;  /* 0x0000000900057c02 */ /* 0x000fe20008000f00 */
[----:B----4-:R-:W-:Y:S01]  /*5e10*/  IMAD.U32 R6, RZ, RZ, UR6 ;  /* 0x00000006ff067e24 */ /* 0x010fe2000f8e00ff */
[----:B------:R-:W-:Y:S01]  /*5e20*/  MOV R7, UR7 ;  /* 0x0000000700077c02 */ /* 0x000fe20008000f00 */
[----:B--2---:R-:W-:Y:S01]  /*5e30*/  IMAD.U32 R10, RZ, RZ, UR4 ;  /* 0x00000004ff0a7e24 */ /* 0x004fe2000f8e00ff */
[----:B------:R-:W-:-:S02]  /*5e40*/  MOV R11, UR5 ;  /* 0x00000005000b7c02 */ /* 0x000fc40008000f00 */
[----:B------:R-:W-:-:S07]  /*5e50*/  LEPC R20, `(.L_x_109) ;  /* 0x000000001014794e */ /* 0x000fce0000000000 */
[----:B---3-5:R-:W-:Y:S05]  /*5e60*/  CALL.ABS.NOINC R14 ;  /* 0x000000000e007343 */ /* 0x028fea0003c00000 */
.L_x_109:
[----:B------:R-:W1:Y:S01]  /*5e70*/  LDC.64 R2, c[0x4][R2] ;  /* 0x0100000002027b82 */ /* 0x000e620000000a00 */
[----:B------:R-:W2:Y:S01]  /*5e80*/  LDCU.64 UR8, c[0x4][0x80] ;  /* 0x01001000ff0877ac */ /* 0x000ea20008000a00 */
[----:B------:R-:W-:Y:S02]  /*5e90*/  HFMA2 R12, -RZ, RZ, 0, 5.9604644775390625e-08 ;  /* 0x00000001ff0c7431 */ /* 0x000fe400000001ff */
[----:B------:R-:W-:Y:S01]  /*5ea0*/  IMAD.MOV.U32 R8, RZ, RZ, 0x70 ;  /* 0x00000070ff087424 */ /* 0x000fe200078e00ff */
[----:B------:R-:W3:Y:S01]  /*5eb0*/  LDCU.64 UR6, c[0x4][0x88] ;  /* 0x01001100ff0677ac */ /* 0x000ee20008000a00 */
[----:B------:R-:W-:Y:S01]  /*5ec0*/  IMAD.MOV.U32 R13, RZ, RZ, RZ ;  /* 0x000000ffff0d7224 */ /* 0x000fe200078e00ff */
[----:B------:R-:W4:Y:S01]  /*5ed0*/  LDCU.64 UR4, c[0x4][0x8] ;  /* 0x01000100ff0477ac */ /* 0x000f220008000a00 */
[----:B--2---:R-:W-:Y:S02]  /*5ee0*/  MOV R4, UR8 ;  /* 0x0000000800047c02 */ /* 0x004fe40008000f00 */
[----:B------:R-:W-:Y:S01]  /*5ef0*/  MOV R5, UR9 ;  /* 0x0000000900057c02 */ /* 0x000fe20008000f00 */
[----:B---3--:R-:W-:Y:S01]  /*5f00*/  IMAD.U32 R6, RZ, RZ, UR6 ;  /* 0x00000006ff067e24 */ /* 0x008fe2000f8e00ff */
[----:B------:R-:W-:Y:S01]  /*5f10*/  MOV R7, UR7 ;  /* 0x0000000700077c02 */ /* 0x000fe20008000f00 */
[----:B----4-:R-:W-:Y:S01]  /*5f20*/  IMAD.U32 R10, RZ, RZ, UR4 ;  /* 0x00000004ff0a7e24 */ /* 0x010fe2000f8e00ff */
[----:B------:R-:W-:-:S02]  /*5f30*/  MOV R11, UR5 ;  /* 0x00000005000b7c02 */ /* 0x000fc40008000f00 */
[----:B------:R-:W-:-:S07]  /*5f40*/  LEPC R20, `(.L_x_108) ;  /* 0x000000001014794e */ /* 0x000fce0000000000 */
[----:B-1----:R-:W-:Y:S05]  /*5f50*/  CALL.ABS.NOINC R2 ;  /* 0x0000000002007343 */ /* 0x002fea0003c00000 */
.L_x_108:
[----:B------:R-:W1:Y:S01]  /*5f60*/  LDC.64 R2, c[0x0][0x890] ;  /* 0x00022400ff027b82 */ /* 0x000e620000000a00 */
[----:B------:R-:W-:-:S06]  /*5f70*/  ULOP3.LUT UR4, UR44, 0x1, URZ, 0x3c, !UPT ;  /* 0x000000012c047892 */ /* 0x000fcc000f8e3cff */
[----:B------:R-:W-:Y:S01]  /*5f80*/  IMAD.U32 R144, RZ, RZ, UR4 ;  /* 0x00000004ff907e24 */ /* 0x000fe2000f8e00ff */
[----:B-1----:R-:W-:-:S04]  /*5f90*/  ISETP.NE.U32.AND P4, PT, R2, RZ, PT ;  /* 0x000000ff0200720c */ /* 0x002fc80003f85070 */
[----:B------:R-:W-:-:S13]  /*5fa0*/  ISETP.NE.AND.EX P4, PT, R3, RZ, PT, P4 ;  /* 0x000000ff0300720c */ /* 0x000fda0003f85340 */
[----:B------:R-:W-:Y:S05]  /*5fb0*/  @!P4 BRA `(.L_x_110) ;  /* 0x000000000034c947 */ /* 0x000fea0003800000 */
[----:B------:R-:W1:Y:S02]  /*5fc0*/  LDCU.64 UR4, c[0x0][0x888] ;  /* 0x00011100ff0477ac */ /* 0x000e640008000a00 */
[----:B-1----:R-:W-:-:S04]  /*5fd0*/  UISETP.NE.U32.AND UP0, UPT, UR4, URZ, UPT ;  /* 0x000000ff0400728c */ /* 0x002fc8000bf05070 */
[----:B------:R-:W-:-:S09]  /*5fe0*/  UISETP.NE.AND.EX UP0, UPT, UR5, URZ, UPT, UP0 ;  /* 0x000000ff0500728c */ /* 0x000fd2000bf05300 */
[----:B------:R-:W-:Y:S05]  /*5ff0*/  BRA.U !UP0, `(.L_x_111) ;  /* 0x0000000108187547 */ /* 0x000fea000b800000 */
[----:B------:R-:W1:Y:S01]  /*6000*/  LDC.64 R4, c[0x0][0x888] ;  /* 0x00022200ff047b82 */ /* 0x000e620000000a00 */
[----:B------:R-:W-:-:S04]  /*6010*/  IMAD R0, R2, UR36, RZ ;  /* 0x0000002402007c24 */ /* 0x000fc8000f8e02ff */
[----:B-1----:R-:W-:-:S05]  /*6020*/  IMAD.WIDE R4, R0, 0x4, R4 ;  /* 0x0000000400047825 */ /* 0x002fca00078e0204 */
[----:B-----5:R1:W5:Y:S01]  /*6030*/  LDG.E R91, desc[UR38][R4.64] ;  /* 0x00000026045b7981 */ /* 0x020362000c1e1900 */
[----:B------:R-:W-:Y:S01]  /*6040*/  MOV R133, 0x1 ;  /* 0x0000000100857802 */ /* 0x000fe20000000f00 */
[----:B------:R-:W-:Y:S06]  /*6050*/  BRA `(.L_x_110) ;  /* 0x00000000000c7947 */ /* 0x000fec0003800000 */
.L_x_111:
[----:B------:R-:W1:Y:S01]  /*6060*/  LDCU UR4, c[0x0][0x880] ;  /* 0x00011000ff0477ac */ /* 0x000e620008000800 */
[----:B------:R-:W-:Y:S01]  /*6070*/  HFMA2 R133, -RZ, RZ, 0, 5.9604644775390625e-08 ;  /* 0x00000001ff857431 */ /* 0x000fe200000001ff */
[----:B-1---5:R-:W-:Y:S02]  /*6080*/  MOV R91, UR4 ;  /* 0x00000004005b7c02 */ /* 0x022fe40008000f00 */
.L_x_110:
[----:B-1----:R-:W1:Y:S02]  /*6090*/  LDC.64 R4, c[0x0][0x8b0] ;  /* 0x00022c00ff047b82 */ /* 0x002e640000000a00 */
        /* <DEDUP_REMOVED lines=11> */
[----:B------:R-:W-:Y:S05]  /*6150*/  BRA `(.L_x_112) ;  /* 0x0000000000087947 */ /* 0x000fea0003800000 */
.L_x_113:
[----:B------:R-:W1:Y:S02]  /*6160*/  LDCU UR4, c[0x0][0x8a0] ;  /* 0x00011400ff0477ac */ /* 0x000e640008000800 */
[----:B-1---5:R-:W-:Y:S02]  /*6170*/  MOV R71, UR4 ;  /* 0x0000000400477c02 */ /* 0x022fe40008000f00 */
.L_x_112:
[----:B------:R-:W-:Y:S01]  /*6180*/  UISETP.NE.AND UP0, UPT, UR45, URZ, UPT ;  /* 0x000000ff2d00728c */ /* 0x000fe2000bf05270 */
[----:B------:R-:W-:-:S04]  /*6190*/  PLOP3.LUT P0, PT, PT, PT, PT, 0x8, 0x80 ;  /* 0x000000000080781c */ /* 0x000fc80003f0e170 */
[----:B------:R-:W-:-:S04]  /*61a0*/  P2R R159, PR, RZ, 0x1 ;  /* 0x00000001ff9f7803 */ /* 0x000fc80000000000 */
[----:B------:R-:W-:Y:S05]  /*61b0*/  BRA.U !UP0, `(.L_x_114) ;  /* 0x00000001083c7547 */ /* 0x000fea000b800000 */
[----:B------:R-:W-:-:S04]  /*61c0*/  ISETP.NE.U32.AND P0, PT, R2, RZ, PT ;  /* 0x000000ff0200720c */ /* 0x000fc80003f05070 */
[----:B------:R-:W-:-:S13]  /*61d0*/  ISETP.NE.AND.EX P0, PT, R3, RZ, PT, P0 ;  /* 0x000000ff0300720c */ /* 0x000fda0003f05300 */
[----:B-----5:R-:W-:-:S04]  /*61e0*/  @!P0 FSETP.EQ.AND P1, PT, R91, RZ, PT ;  /* 0x000000ff5b00820b */ /* 0x020fc80003f22000 */
[----:B------:R-:W-:Y:S01]  /*61f0*/  P2R R159, PR, RZ, 0x2 ;  /* 0x00000002ff9f7803 */ /* 0x000fe20000000000 */
[----:B------:R-:W-:Y:S08]  /*6200*/  @!P0 BRA `(.L_x_114) ;  /* 0x0000000000288947 */ /* 0x000ff00003800000 */
[----:B------:R-:W2:Y:S01]  /*6210*/  LDCU.64 UR4, c[0x0][0x888] ;  /* 0x00011100ff0477ac */ /* 0x000ea20008000a00 */
[----:B------:R-:W-:Y:S02]  /*6220*/  LOP3.LUT P1, RZ, R133, 0xff, RZ, 0xc0, !PT ;  /* 0x000000ff85ff7812 */ /* 0x000fe4000782c0ff */
[----:B------:R-:W-:-:S04]  /*6230*/  FSETP.NEU.AND P0, PT, R91, RZ, PT ;  /* 0x000000ff5b00720b */ /* 0x000fc80003f0d000 */
[----:B------:R-:W-:Y:S02]  /*6240*/  SEL R0, RZ, 0xffffffff, P0 ;  /* 0xffffffffff007807 */ /* 0x000fe40000000000 */
[----:B--2---:R-:W-:-:S04]  /*6250*/  ISETP.NE.U32.AND P2, PT, RZ, UR4, PT ;  /* 0x00000004ff007c0c */ /* 0x004fc8000bf45070 */
[----:B------:R-:W-:-:S04]  /*6260*/  ISETP.NE.AND.EX P2, PT, RZ, UR5, PT, P2 ;  /* 0x00000005ff007c0c */ /* 0x000fc8000bf45320 */
[----:B------:R-:W-:-:S04]  /*6270*/  @!P1 SEL R0, RZ, 0xffffffff, P2 ;  /* 0xffffffffff009807 */ /* 0x000fc80001000000 */
[----:B------:R-:W-:-:S04]  /*6280*/  LOP3.LUT R0, R0, 0x1, RZ, 0xc0, !PT ;  /* 0x0000000100007812 */ /* 0x000fc800078ec0ff */
[----:B------:R-:W-:-:S04]  /*6290*/  ISETP.EQ.U32.AND P0, PT, R0, 0x1, PT ;  /* 0x000000010000780c */ /* 0x000fc80003f02070 */
[----:B------:R-:W-:-:S09]  /*62a0*/  P2R R159, PR, RZ, 0x1 ;  /* 0x00000001ff9f7803 */ /* 0x000fd20000000000 */
.L_x_114:
[----:B------:R-:W-:Y:S01]  /*62b0*/  ISETP.NE.AND P5, PT, R159, RZ, PT ;  /* 0x000000ff9f00720c */ /* 0x000fe20003fa5270 */
[----:B------:R-:W-:Y:S01]  /*62c0*/  IMAD.MOV.U32 R143, RZ, RZ, 0x1 ;  /* 0x00000001ff8f7424 */ /* 0x000fe200078e00ff */
[----:B------:R-:W-:Y:S01]  /*62d0*/  LEA R3, R69, UR41, 0x3 ;  /* 0x0000002945037c11 */ /* 0x000fe2000f8e18ff */
[----:B------:R-:W-:Y:S01]  /*62e0*/  IMAD.SHL.U32 R137, R23, 0x40, RZ ;  /* 0x0000004017897824 */ /* 0x000fe200078e00ff */
[----:B------:R-:W-:Y:S01]  /*62f0*/  SHF.L.U32 R0, R150, 0x1f, RZ ;  /* 0x0000001f96007819 */ /* 0x000fe200000006ff */
[----:B------:R-:W-:Y:S01]  /*6300*/  IMAD.SHL.U32 R135, R22, 0x100, RZ ;  /* 0x0000010016877824 */ /* 0x000fe200078e00ff */
[----:B-----5:R-:W-:Y:S01]  /*6310*/  FSETP.NEU.AND P3, PT, R91, RZ, PT ;  /* 0x000000ff5b00720b */ /* 0x020fe20003f6d000 */
[----:B------:R-:W-:Y:S01]  /*6320*/  IMAD R67, R69, 0x80, R70 ;  /* 0x0000008045437824 */ /* 0x000fe200078e0246 */
[----:B------:R-:W-:Y:S01]  /*6330*/  CS2R R130, SRZ ;  /* 0x0000000000827805 */ /* 0x000fe2000001ff00 */
[----:B------:R-:W-:Y:S01]  /*6340*/  IMAD.MOV.U32 R68, RZ, RZ, RZ ;  /* 0x000000ffff447224 */ /* 0x000fe200078e00ff */
[----:B------:R-:W-:Y:S01]  /*6350*/  CS2R R128, SRZ ;  /* 0x0000000000807805 */ /* 0x000fe2000001ff00 */
[----:B------:R-:W-:Y:S01]  /*6360*/  IMAD.U32 R142, RZ, RZ, UR42 ;  /* 0x0000002aff8e7e24 */ /* 0x000fe2000f8e00ff */
[----:B------:R-:W-:Y:S01]  /*6370*/  CS2R R126, SRZ ;  /* 0x00000000007e7805 */ /* 0x000fe2000001ff00 */
[----:B------:R-:W-:Y:S01]  /*6380*/  VOTEU.ALL UP0, P5 ;  /* 0x0000000000ff7886 */ /* 0x000fe20002800000 */
[----:B------:R-:W-:Y:S01]  /*6390*/  @!P5 SHF.L.U32 R2, R144, 0x1f, RZ ;  /* 0x0000001f9002d819 */ /* 0x000fe200000006ff */
[----:B------:R-:W-:Y:S01]  /*63a0*/  IMAD.U32 R141, RZ, RZ, UR43 ;  /* 0x0000002bff8d7e24 */ /* 0x000fe2000f8e00ff */
[----:B------:R-:W-:-:S02]  /*63b0*/  CS2R R124, SRZ ;  /* 0x00000000007c7805 */ /* 0x000fc4000001ff00 */
[----:B------:R-:W-:Y:S01]  /*63c0*/  CS2R R122, SRZ ;  /* 0x00000000007a7805 */ /* 0x000fe2000001ff00 */
[----:B------:R-:W-:Y:S01]  /*63d0*/  @!UP0 ULEA UR4, UR43, UR41, 0x3 ;  /* 0x000000292b048291 */ /* 0x000fe2000f8e18ff */
[----:B------:R-:W-:Y:S02]  /*63e0*/  CS2R R120, SRZ ;  /* 0x0000000000787805 */ /* 0x000fe4000001ff00 */
[----:B------:R-:W-:Y:S02]  /*63f0*/  CS2R R118, SRZ ;  /* 0x0000000000767805 */ /* 0x000fe4000001ff00 */
[----:B------:R-:W-:-:S04]  /*6400*/  CS2R R116, SRZ ;  /* 0x0000000000747805 */ /* 0x000fc8000001ff00 */
[----:B------:R2:W3:Y:S02]  /*6410*/  @!P5 SYNCS.PHASECHK.TRANS64.TRYWAIT P1, [UR4+0x80], R2 ;  /* 0x00008002ff00d5a7 */ /* 0x0004e40008021104 */
[----:B------:R-:W4:Y:S01]  /*6420*/  LDCU.64 UR4, c[0x0][0x888] ;  /* 0x00011100ff0477ac */ /* 0x000f220008000a00 */
[----:B------:R1:W3:Y:S01]  /*6430*/  SYNCS.PHASECHK.TRANS64.TRYWAIT P0, [R3+URZ+0xf0], R0 ;  /* 0x0000f000030075a7 */ /* 0x0002e200080011ff */
[----:B----4-:R-:W-:-:S04]  /*6440*/  ISETP.NE.U32.AND P2, PT, RZ, UR4, PT ;  /* 0x00000004ff007c0c */ /* 0x010fc8000bf45070 */
[----:B------:R-:W-:-:S04]  /*6450*/  ISETP.NE.AND.EX P2, PT, RZ, UR5, PT, P2 ;  /* 0x00000005ff007c0c */ /* 0x000fc8000bf45320 */
[----:B--2---:R-:W-:Y:S02]  /*6460*/  SEL R2, RZ, 0xffffffff, P2 ;  /* 0xffffffffff027807 */ /* 0x004fe40001000000 */
[----:B------:R-:W-:Y:S02]  /*6470*/  LOP3.LUT P2, R134, R133, 0xff, RZ, 0xc0, !PT ;  /* 0x000000ff85867812 */ /* 0x000fe4000784c0ff */
[----:B-1----:R-:W-:-:S04]  /*6480*/  SEL R0, RZ, 0xffffffff, P3 ;  /* 0xffffffffff007807 */ /* 0x002fc80001800000 */
[----:B------:R-:W-:-:S04]  /*6490*/  @P4 SEL R0, R2, R0, !P2 ;  /* 0x0000000002004207 */ /* 0x000fc80005000000 */
[----:B------:R-:W-:-:S04]  /*64a0*/  LOP3.LUT R0, R0, 0x1, RZ, 0xc0, !PT ;  /* 0x0000000100007812 */ /* 0x000fc800078ec0ff */
[----:B------:R-:W-:-:S04]  /*64b0*/  ISETP.NE.U32.AND P2, PT, R0, 0x1, PT ;  /* 0x000000010000780c */ /* 0x000fc80003f45070 */
[----:B------:R-:W-:Y:S02]  /*64c0*/  P2R R157, PR, RZ, 0x4 ;  /* 0x00000004ff9d7803 */ /* 0x000fe40000000000 */
[----:B---3--:R-:W-:Y:S02]  /*64d0*/  @!P5 SEL R143, RZ, 0x1, !P1 ;  /* 0x00000001ff8fd807 */ /* 0x008fe40004800000 */
[----:B------:R-:W-:-:S07]  /*64e0*/  SEL R136, RZ, 0x1, !P0 ;  /* 0x00000001ff887807 */ /* 0x000fce0004000000 */
.L_x_228:
[----:B------:R-:W-:Y:S01]  /*64f0*/  ISETP.NE.AND P0, PT, R159, RZ, PT ;  /* 0x000000ff9f00720c */ /* 0x000fe20003f05270 */
[----:B------:R-:W-:Y:S05]  /*6500*/  YIELD ;  /* 0x0000000000007946 */ /* 0x000fea0003800000 */
[----:B------:R-:W-:Y:S07]  /*6510*/  BSSY B1, `(.L_x_115) ;  /* 0x000001a000017945 */ /* 0x000fee0003800000 */
[----:B------:R-:W-:Y:S05]  /*6520*/  @P0 BRA `(.L_x_116) ;  /* 0x0000000000600947 */ /* 0x000fea0003800000 */
[----:B------:R-:W-:Y:S01]  /*6530*/  ISETP.NE.AND P1, PT, R157, RZ, PT ;  /* 0x000000ff9d00720c */ /* 0x000fe20003f25270 */
[----:B------:R-:W-:Y:S01]  /*6540*/  BSSY B0, `(.L_x_117) ;  /* 0x000000b000007945 */ /* 0x000fe20003800000 */
[----:B------:R-:W-:Y:S11]  /*6550*/  ISETP.NE.AND P0, PT, R143, RZ, PT ;  /* 0x000000ff8f00720c */ /* 0x000ff60003f05270 */
[----:B------:R-:W-:Y:S05]  /*6560*/  @P1 LEA R6, R141, R152, 0xd ;  /* 0x000000988d061211 */ /* 0x000fea00078e68ff */
[--C-:B------:R-:W-:Y:S02]  /*6570*/  @P1 IMAD R5, R154, -0x10, R6.reuse ;  /* 0xfffffff09a051824 */ /* 0x100fe400078e0206 */
[----:B------:R-:W-:Y:S03]  /*6580*/  @P1 IMAD R4, R153, -0x10, R6 ;  /* 0xfffffff099041824 */ /* 0x000fe600078e0206 */
[----:B------:R-:W-:Y:S01]  /*6590*/  @P1 LEA R3, R151, R5, 0x4 ;  /* 0x0000000597031211 */ /* 0x000fe200078e20ff */
[----:B------:R-:W-:Y:S06]  /*65a0*/  @P0 BRA `(.L_x_118) ;  /* 0x0000000000100947 */ /* 0x000fec0003800000 */
[----:B------:R-:W-:Y:S02]  /*65b0*/  LEA R2, R141, UR41, 0x3 ;  /* 0x000000298d027c11 */ /* 0x000fe4000f8e18ff */
[----:B------:R-:W-:Y:S04]  /*65c0*/  SHF.L.U32 R0, R144, 0x1f, RZ ;  /* 0x0000001f90007819 */ /* 0x000fe800000006ff */
[----:B------:R-:W1:Y:S02]  /*65d0*/  SYNCS.PHASECHK.TRANS64.TRYWAIT P0, [R2+URZ+0x80], R0 ;  /* 0x00008000020075a7 */ /* 0x000e6400080011ff */
[----:B-1----:R-:W-:Y:S05]  /*65e0*/  @!P0 BRA `(.L_x_119) ;  /* 0x00000050002c8947 */ /* 0x002fea0003800000 */
.L_x_118:
[----:B------:R-:W-:Y:S05]  /*65f0*/  BSYNC B0 ;  /* 0x0000000000007941 */ /* 0x000fea0003800000 */
.L_x_117:
[----:B------:R-:W-:Y:S01]  /*6600*/  ISETP.NE.AND P0, PT, R157, RZ, PT ;  /* 0x000000ff9d00720c */ /* 0x000fe20003f05270 */
[----:B------:R-:W-:Y:S11]  /*6610*/  VIADD R141, R141, 0x1 ;  /* 0x000000018d8d7836 */ /* 0x000ff60000000000 */
[----:B------:R-:W-:Y:S01]  /*6620*/  @!UPT UIADD3 URZ, UPT, UPT, URZ, URZ, URZ ;  /* 0x000000fffffff290 */ /* 0x000fe2000fffe0ff */
[----:B------:R2:W3:Y:S04]  /*6630*/  @P0 LDS.128 R116, [R6] ;  /* 0x0000000006740984 */ /* 0x0004e80000000c00 */
[----:B------:R2:W4:Y:S04]  /*6640*/  @P0 LDS.128 R124, [R4+0x20] ;  /* 0x00002000047c0984 */ /* 0x0005280000000c00 */
[----:B------:R2:W2:Y:S04]  /*6650*/  @P0 LDS.128 R120, [R5+0x10] ;  /* 0x0000100005780984 */ /* 0x0004a80000000c00 */
[----:B------:R2:W2:Y:S01]  /*6660*/  @P0 LDS.128 R128, [R3+0x10] ;  /* 0x0000100003800984 */ /* 0x0004a20000000c00 */
[C---:B------:R-:W-:Y:S04]  /*6670*/  ISETP.NE.AND P0, PT, R141.reuse, 0x4, PT ;  /* 0x000000048d00780c */ /* 0x040fe80003f05270 */
[----:B-1----:R-:W-:Y:S02]  /*6680*/  SEL R0, RZ, 0x1, P0 ;  /* 0x00000001ff007807 */ /* 0x002fe40000000000 */
[----:B------:R-:W-:Y:S02]  /*6690*/  SEL R141, R141, RZ, P0 ;  /* 0x000000ff8d8d7207 */ /* 0x000fe40000000000 */
[----:B------:R-:W-:Y:S02]  /*66a0*/  LOP3.LUT R144, R144, R0, RZ, 0x3c, !PT ;  /* 0x0000000090907212 */ /* 0x000fe400078e3cff */
.L_x_116:
[----:B------:R-:W-:Y:S05]  /*66b0*/  BSYNC B1 ;  /* 0x0000000000017941 */ /* 0x000fea0003800000 */
.L_x_115:
[C---:B------:R-:W-:Y:S01]  /*66c0*/  LOP3.LUT P1, RZ, R68.reuse, R136, RZ, 0xfc, !PT ;  /* 0x0000008844ff7212 */ /* 0x040fe2000782fcff */
[----:B------:R-:W-:Y:S01]  /*66d0*/  IMAD.SHL.U32 R66, R68, 0x20, RZ ;  /* 0x0000002044427824 */ /* 0x000fe200078e00ff */
[----:B------:R-:W-:Y:S01]  /*66e0*/  LEA R112, R69, UR41, 0x3 ;  /* 0x0000002945707c11 */ /* 0x000fe2000f8e18ff */
[----:B------:R-:W-:Y:S02]  /*66f0*/  BSSY B0, `(.L_x_120) ;  /* 0x0000009000007945 */ /* 0x000fe40003800000 */
[----:B------:R-:W-:Y:S05]  /*6700*/  IMAD.IADD R2, R67, 0x1, R66 ;  /* 0x0000000143027824 */ /* 0x000fea00078e0242 */
[----:B------:R-:W-:Y:S04]  /*6710*/  SHF.R.U32.HI R0, RZ, 0x15, R2 ;  /* 0x00000015ff007819 */ /* 0x000fe80000011602 */
[----:B------:R-:W-:Y:S01]  /*6720*/  LOP3.LUT P0, RZ, R0, 0x3, R156, 0x48, !PT ;  /* 0x0000000300ff7812 */ /* 0x000fe2000780489c */
[----:B------:R-:W-:Y:S01]  /*6730*/  @!UPT UIADD3 URZ, UPT, UPT, URZ, URZ, URZ ;  /* 0x000000fffffff290 */ /* 0x000fe2000fffe0ff */
[----:B------:R-:W-:Y:S11]  /*6740*/  @P1 BRA `(.L_x_121) ;  /* 0x00000000000c1947 */ /* 0x000ff60003800000 */
[----:B------:R-:W-:Y:S04]  /*6750*/  SHF.L.U32 R0, R150, 0x1f, RZ ;  /* 0x0000001f96007819 */ /* 0x000fe800000006ff */
[----:B------:R-:W1:Y:S02]  /*6760*/  SYNCS.PHASECHK.TRANS64.TRYWAIT P1, [R112+URZ+0xf0], R0 ;  /* 0x0000f000700075a7 */ /* 0x000e6400080211ff */
[----:B-1----:R-:W-:Y:S05]  /*6770*/  @!P1 BRA `(.L_x_122) ;  /* 0x0000004c00dc9947 */ /* 0x002fea0003800000 */
.L_x_121:
[----:B------:R-:W-:Y:S05]  /*6780*/  BSYNC B0 ;  /* 0x0000000000007941 */ /* 0x000fea0003800000 */
.L_x_120:
[----:B------:R-:W-:Y:S05]  /*6790*/  @!P0 BRA `(.L_x_123) ;  /* 0x0000000000408947 */ /* 0x000fea0003800000 */
[----:B------:R-:W2:Y:S01]  /*67a0*/  LDCU.64 UR8, c[0x4][0x70] ;  /* 0x01000e00ff0877ac */ /* 0x000ea20008000a00 */
[----:B------:R-:W-:Y:S01]  /*67b0*/  MOV R15, 0x0 ;  /* 0x00000000000f7802 */ /* 0x000fe20000000f00 */
[----:B------:R-:W-:Y:S02]  /*67c0*/  HFMA2 R12, -RZ, RZ, 0, 5.9604644775390625e-08 ;  /* 0x00000001ff0c7431 */ /* 0x000fe400000001ff */
[----:B------:R-:W-:Y:S02]  /*67d0*/  IMAD.MOV.U32 R8, RZ, RZ, 0x192 ;  /* 0x00000192ff087424 */ /* 0x000fe400078e00ff */
[----:B------:R-:W-:Y:S01]  /*67e0*/  IMAD.MOV.U32 R13, RZ, RZ, RZ ;  /* 0x000000ffff0d7224 */ /* 0x000fe200078e00ff */
[----:B------:R-:W1:Y:S01]  /*67f0*/  LDCU.64 UR6, c[0x4][0x78] ;  /* 0x01000f00ff0677ac */ /* 0x000e620008000a00 */
[----:B------:R-:W3:Y:S01]  /*6800*/  LDC.64 R14, c[0x4][R15] ;  /* 0x010000000f0e7b82 */ /* 0x000ee20000000a00 */
[----:B------:R-:W5:Y:S01]  /*6810*/  LDCU.64 UR4, c[0x4][0x10] ;  /* 0x01000200ff0477ac */ /* 0x000f620008000a00 */
[----:B--2---:R-:W-:Y:S01]  /*6820*/  MOV R5, UR9 ;  /* 0x0000000900057c02 */ /* 0x004fe20008000f00 */
[----:B------:R-:W-:Y:S01]  /*6830*/  IMAD.U32 R4, RZ, RZ, UR8 ;  /* 0x00000008ff047e24 */ /* 0x000fe2000f8e00ff */
[----:B-1----:R-:W-:Y:S01]  /*6840*/  MOV R7, UR7 ;  /* 0x0000000700077c02 */ /* 0x002fe20008000f00 */
[----:B------:R-:W-:Y:S01]  /*6850*/  IMAD.U32 R6, RZ, RZ, UR6 ;  /* 0x00000006ff067e24 */ /* 0x000fe2000f8e00ff */
[----:B-----5:R-:W-:Y:S01]  /*6860*/  MOV R11, UR5 ;  /* 0x00000005000b7c02 */ /* 0x020fe20008000f00 */
[----:B------:R-:W-:Y:S02]  /*6870*/  IMAD.U32 R10, RZ, RZ, UR4 ;  /* 0x00000004ff0a7e24 */ /* 0x000fe4000f8e00ff */
[----:B------:R-:W-:Y:S07]  /*6880*/  LEPC R20, `(.L_x_123) ;  /* 0x000000001014794e */ /* 0x000fee0000000000 */
[----:B---34-:R-:W-:Y:S05]  /*6890*/  CALL.ABS.NOINC R14 ;  /* 0x000000000e007343 */ /* 0x018fea0003c00000 */
.L_x_123:
[----:B------:R-:W-:Y:S05]  /*68a0*/  WARPSYNC.ALL ;  /* 0x0000000000007948 */ /* 0x000fea0003800000 */
[----:B------:R-:W-:Y:S01]  /*68b0*/  R2UR UR4, R2 ;  /* 0x00000000020472ca */ /* 0x000fe200000e0000 */
[----:B------:R-:W-:Y:S01]  /*68c0*/  HFMA2 R53, -RZ, RZ, 3.7421875, 0 ;  /* 0x437c0000ff357431 */ /* 0x000fe200000001ff */
[C---:B---3--:R-:W-:Y:S01]  /*68d0*/  SHF.L.U32 R36, R116.reuse, 0x10, RZ ;  /* 0x0000001074247819 */ /* 0x048fe200000006ff */
[----:B------:R-:W-:Y:S01]  /*68e0*/  BSSY.RECONVERGENT B1, `(.L_x_124) ;  /* 0x0000179000017945 */ /* 0x000fe20003800200 */
[----:B------:R-:W-:Y:S02]  /*68f0*/  LOP3.LUT R37, R116, 0xffff0000, RZ, 0xc0, !PT ;  /* 0xffff000074257812 */ /* 0x000fe400078ec0ff */
[----:B------:R-:W-:Y:S02]  /*6900*/  SHF.L.U32 R38, R117, 0x10, RZ ;  /* 0x0000001075267819 */ /* 0x000fe400000006ff */
[----:B------:R-:W-:Y:S02]  /*6910*/  MOV R87, 0x3bbb989d ;  /* 0x3bbb989d00577802 */ /* 0x000fe40000000f00 */
[----:B------:R-:W-:Y:S03]  /*6920*/  ISETP.NE.AND P1, PT, R68, 0x3, PT ;  /* 0x000000034400780c */ /* 0x000fe60003f25270 */
[----:B--2---:R-:W1:Y:S10]  /*6930*/  LDTM.x32 R4, tmem[UR4] ;  /* 0x00000004000479ee */ /* 0x004e7400082c0000 */
[----:B------:R-:W-:Y:S01]  /*6940*/  @!P1 NOP ;  /* 0x0000000000009918 */ /* 0x000fe20000000000 */
[C---:B-1----:R-:W-:Y:S01]  /*6950*/  FMUL R0, R71.reuse, R4 ;  /* 0x0000000447007220 */ /* 0x042fe20000400000 */
[C---:B------:R-:W-:Y:S01]  /*6960*/  FMUL R4, R71.reuse, R8 ;  /* 0x0000000847047220 */ /* 0x040fe20000400000 */
        /* <DEDUP_REMOVED lines=15> */
[----:B------:R-:W-:Y:S01]  /*6a60*/  FMUL R14, R71, R18 ;  /* 0x00000012470e7220 */ /* 0x000fe20000400000 */
[----:B------:R-:W-:Y:S01]  /*6a70*/  LOP3.LUT R32, R117, 0xffff0000, RZ, 0xc0, !PT ;  /* 0xffff000075207812 */ /* 0x000fe200078ec0ff */
[C---:B------:R-:W-:Y:S01]  /*6a80*/  FMUL R25, R71.reuse, R29 ;  /* 0x0000001d47197220 */ /* 0x040fe20000400000 */
[C---:B------:R-:W-:Y:S01]  /*6a90*/  FMUL R7, R71.reuse, R7 ;  /* 0x0000000747077220 */ /* 0x040fe20000400000 */
[C---:B------:R-:W-:Y:S01]  /*6aa0*/  FMUL R29, R71.reuse, R33 ;  /* 0x00000021471d7220 */ /* 0x040fe20000400000 */
[----:B------:R-:W-:Y:S01]  /*6ab0*/  FMUL R18, R71, R22 ;  /* 0x0000001647127220 */ /* 0x000fe20000400000 */
[----:B------:R-:W-:Y:S01]  /*6ac0*/  FFMA R0, R91, R36, R0 ;  /* 0x000000245b007223 */ /* 0x000fe20000000000 */
[C---:B------:R-:W-:Y:S01]  /*6ad0*/  SHF.L.U32 R33, R118.reuse, 0x10, RZ ;  /* 0x0000001076217819 */ /* 0x040fe200000006ff */
[C---:B------:R-:W-:Y:S01]  /*6ae0*/  FMUL R22, R71.reuse, R26 ;  /* 0x0000001a47167220 */ /* 0x040fe20000400000 */
[----:B------:R-:W-:Y:S01]  /*6af0*/  FMUL R26, R71, R30 ;  /* 0x0000001e471a7220 */ /* 0x000fe20000400000 */
[----:B------:R-:W-:Y:S01]  /*6b00*/  FFMA R2, R91, R37, R2 ;  /* 0x000000255b027223 */ /* 0x000fe20000000002 */
[----:B------:R-:W-:Y:S01]  /*6b10*/  FMUL R30, R71, R34 ;  /* 0x00000022471e7220 */ /* 0x000fe20000400000 */
[C---:B------:R-:W-:Y:S01]  /*6b20*/  FFMA R3, R91.reuse, R38, R3 ;  /* 0x000000265b037223 */ /* 0x040fe20000000003 */
[----:B------:R-:W-:Y:S01]  /*6b30*/  LOP3.LUT R34, R118, 0xffff0000, RZ, 0xc0, !PT ;  /* 0xffff000076227812 */ /* 0x000fe200078ec0ff */
[----:B------:R-:W-:Y:S01]  /*6b40*/  FFMA R7, R91, R32, R7 ;  /* 0x000000205b077223 */ /* 0x000fe20000000007 */
[----:B------:R-:W-:Y:S01]  /*6b50*/  SHF.L.U32 R32, R119, 0x10, RZ ;  /* 0x0000001077207819 */ /* 0x000fe200000006ff */
[----:B------:R-:W-:Y:S01]  /*6b60*/  FFMA R4, R91, R33, R4 ;  /* 0x000000215b047223 */ /* 0x000fe20000000004 */
[----:B------:R-:W-:Y:S01]  /*6b70*/  LOP3.LUT R36, R119, 0xffff0000, RZ, 0xc0, !PT ;  /* 0xffff000077247812 */ /* 0x000fe200078ec0ff */
[----:B------:R-:W-:Y:S01]  /*6b80*/  FMUL R11, R71, R11 ;  /* 0x0000000b470b7220 */ /* 0x000fe20000400000 */
[C---:B------:R-:W-:Y:S01]  /*6b90*/  SHF.L.U32 R33, R120.reuse, 0x10, RZ ;  /* 0x0000001078217819 */ /* 0x040fe200000006ff */
[C---:B------:R-:W-:Y:S01]  /*6ba0*/  FFMA R5, R91.reuse, R34, R5 ;  /* 0x000000225b057223 */ /* 0x040fe20000000005 */
[C---:B------:R-:W-:Y:S01]  /*6bb0*/  FFMA R6, R91.reuse, R32, R6 ;  /* 0x000000205b067223 */ /* 0x040fe20000000006 */
[C---:B------:R-:W-:Y:S01]  /*6bc0*/  FFMA R11, R91.reuse, R36, R11 ;  /* 0x000000245b0b7223 */ /* 0x040fe2000000000b */
[----:B------:R-:W-:Y:S01]  /*6bd0*/  LOP3.LUT R32, R120, 0xffff0000, RZ, 0xc0, !PT ;  /* 0xffff000078207812 */ /* 0x000fe200078ec0ff */
[----:B------:R-:W-:Y:S01]  /*6be0*/  FFMA R8, R91, R33, R8 ;  /* 0x000000215b087223 */ /* 0x000fe20000000008 */
[----:B------:R-:W-:Y:S01]  /*6bf0*/  SHF.L.U32 R34, R121, 0x10, RZ ;  /* 0x0000001079227819 */ /* 0x000fe200000006ff */
[----:B------:R-:W-:Y:S01]  /*6c00*/  FMUL R15, R71, R15 ;  /* 0x0000000f470f7220 */ /* 0x000fe20000400000 */
[----:B------:R-:W-:Y:S01]  /*6c10*/  LOP3.LUT R33, R121, 0xffff0000, RZ, 0xc0, !PT ;  /* 0xffff000079217812 */ /* 0x000fe200078ec0ff */
[C---:B------:R-:W-:Y:S01]  /*6c20*/  FFMA R9, R91.reuse, R32, R9 ;  /* 0x000000205b097223 */ /* 0x040fe20000000009 */
[C---:B------:R-:W-:Y:S01]  /*6c30*/  SHF.L.U32 R36, R122.reuse, 0x10, RZ ;  /* 0x000000107a247819 */ /* 0x040fe200000006ff */
[C---:B------:R-:W-:Y:S01]  /*6c40*/  FFMA R10, R91.reuse, R34, R10 ;  /* 0x000000225b0a7223 */ /* 0x040fe2000000000a */
[----:B------:R-:W-:Y:S01]  /*6c50*/  LOP3.LUT R32, R122, 0xffff0000, RZ, 0xc0, !PT ;  /* 0xffff00007a207812 */ /* 0x000fe200078ec0ff */
[----:B------:R-:W-:Y:S01]  /*6c60*/  FFMA R15, R91, R33, R15 ;  /* 0x000000215b0f7223 */ /* 0x000fe2000000000f */
[----:B------:R-:W-:Y:S01]  /*6c70*/  SHF.L.U32 R33, R123, 0x10, RZ ;  /* 0x000000107b217819 */ /* 0x000fe200000006ff */
[----:B------:R-:W-:Y:S01]  /*6c80*/  FFMA R12, R91, R36, R12 ;  /* 0x000000245b0c7223 */ /* 0x000fe2000000000c */
[----:B------:R-:W-:Y:S01]  /*6c90*/  LOP3.LUT R34, R123, 0xffff0000, RZ, 0xc0, !PT ;  /* 0xffff00007b227812 */ /* 0x000fe200078ec0ff */
[----:B------:R-:W-:Y:S01]  /*6ca0*/  FFMA R13, R91, R32, R13 ;  /* 0x000000205b0d7223 */ /* 0x000fe2000000000d */
[C---:B----4-:R-:W-:Y:S01]  /*6cb0*/  SHF.L.U32 R32, R124.reuse, 0x10, RZ ;  /* 0x000000107c207819 */ /* 0x050fe200000006ff */
[----:B------:R-:W-:Y:S01]  /*6cc0*/  FMUL R19, R71, R19 ;  /* 0x0000001347137220 */ /* 0x000fe20000400000 */
[----:B------:R-:W-:Y:S01]  /*6cd0*/  LOP3.LUT R36, R124, 0xffff0000, RZ, 0xc0, !PT ;  /* 0xffff00007c247812 */ /* 0x000fe200078ec0ff */
[----:B------:R-:W-:Y:S01]  /*6ce0*/  FFMA R14, R91, R33, R14 ;  /* 0x000000215b0e7223 */ /* 0x000fe2000000000e */
[----:B------:R-:W-:Y:S01]  /*6cf0*/  SHF.L.U32 R33, R125, 0x10, RZ ;  /* 0x000000107d217819 */ /* 0x000fe200000006ff */
[C---:B------:R-:W-:Y:S01]  /*6d00*/  FFMA R19, R91.reuse, R34, R19 ;  /* 0x000000225b137223 */ /* 0x040fe20000000013 */
[C---:B------:R-:W-:Y:S01]  /*6d10*/  FFMA R16, R91.reuse, R32, R16 ;  /* 0x000000205b107223 */ /* 0x040fe20000000010 */
[----:B------:R-:W-:Y:S01]  /*6d20*/  FFMA R17, R91, R36, R17 ;  /* 0x000000245b117223 */ /* 0x000fe20000000011 */
[----:B------:R-:W-:Y:S01]  /*6d30*/  LOP3.LUT R32, R125, 0xffff0000, RZ, 0xc0, !PT ;  /* 0xffff00007d207812 */ /* 0x000fe200078ec0ff */
[----:B------:R-:W-:Y:S01]  /*6d40*/  FFMA R18, R91, R33, R18 ;  /* 0x000000215b127223 */ /* 0x000fe20000000012 */
[C---:B------:R-:W-:Y:S01]  /*6d50*/  SHF.L.U32 R34, R126.reuse, 0x10, RZ ;  /* 0x000000107e227819 */ /* 0x040fe200000006ff */
[C---:B------:R-:W-:Y:S01]  /*6d60*/  FMUL R23, R71.reuse, R23 ;  /* 0x0000001747177220 */ /* 0x040fe20000400000 */
[----:B------:R-:W-:Y:S01]  /*6d70*/  LOP3.LUT R33, R126, 0xffff0000, RZ, 0xc0, !PT ;  /* 0xffff00007e217812 */ /* 0x000fe200078ec0ff */
[----:B------:R-:W-:Y:S01]  /*6d80*/  FMUL R27, R71, R27 ;  /* 0x0000001b471b7220 */ /* 0x000fe20000400000 */
[----:B------:R-:W-:Y:S01]  /*6d90*/  SHF.L.U32 R36, R127, 0x10, RZ ;  /* 0x000000107f247819 */ /* 0x000fe200000006ff */
[C---:B------:R-:W-:Y:S01]  /*6da0*/  FFMA R23, R91.reuse, R32, R23 ;  /* 0x000000205b177223 */ /* 0x040fe20000000017 */
[----:B------:R-:W-:Y:S01]  /*6db0*/  FFMA R20, R91, R34, R20 ;  /* 0x000000225b147223 */ /* 0x000fe20000000014 */
        /* <DEDUP_REMOVED lines=19> */
[C---:B------:R-:W-:Y:S02]  /*6ef0*/  FFMA R29, R91.reuse, R32, R29 ;  /* 0x000000205b1d7223 */ /* 0x040fe4000000001d */
[C---:B------:R-:W-:Y:S02]  /*6f00*/  FFMA R30, R91.reuse, R34, R30 ;  /* 0x000000225b1e7223 */ /* 0x040fe4000000001e */
[----:B------:R-:W-:Y:S01]  /*6f10*/  FFMA R35, R91, R33, R35 ;  /* 0x000000215b237223 */ /* 0x000fe20000000023 */
[----:B------:R-:W-:Y:S04]  /*6f20*/  FFMA.SAT R32, R0, -R87, 0.5 ;  /* 0x3f00000000207423 */ /* 0x000fe80000002857 */
[----:B------:R-:W-:Y:S04]  /*6f30*/  FFMA.RM R54, R32, R53, 12582913 ;  /* 0x4b40000120367423 */ /* 0x000fe80000004035 */
[----:B------:R-:W-:Y:S04]  /*6f40*/  FADD R32, R54, -12583039 ;  /* 0xcb40007f36207421 */ /* 0x000fe80000000000 */
[C---:B------:R-:W-:Y:S04]  /*6f50*/  FFMA R32, R0.reuse, -1.4426950216293334961, -R32 ;  /* 0xbfb8aa3b00207823 */ /* 0x040fe80000000820 */
[----:B------:R-:W-:Y:S01]  /*6f60*/  FFMA R32, R0, -1.925963033500011079e-08, R32 ;  /* 0xb2a5706000207823 */ /* 0x000fe20000000020 */
[C---:B------:R-:W-:Y:S03]  /*6f70*/  FFMA.SAT R33, R2.reuse, -R87, 0.5 ;  /* 0x3f00000002217423 */ /* 0x040fe60000002857 */
[----:B------:R-:W1:Y:S01]  /*6f80*/  MUFU.EX2 R88, R32 ;  /* 0x0000002000587308 */ /* 0x000e620000000800 */
[----:B------:R-:W-:Y:S04]  /*6f90*/  FFMA.RM R55, R33, R53, 12582913 ;  /* 0x4b40000121377423 */ /* 0x000fe80000004035 */
[----:B------:R-:W-:Y:S04]  /*6fa0*/  FADD R33, R55, -12583039 ;  /* 0xcb40007f37217421 */ /* 0x000fe80000000000 */
[C---:B------:R-:W-:Y:S04]  /*6fb0*/  FFMA R33, R2.reuse, -1.4426950216293334961, -R33 ;  /* 0xbfb8aa3b02217823 */ /* 0x040fe80000000821 */
[----:B------:R-:W-:Y:S01]  /*6fc0*/  FFMA R33, R2, -1.925963033500011079e-08, R33 ;  /* 0xb2a5706002217823 */ /* 0x000fe20000000021 */
[C---:B------:R-:W-:Y:S03]  /*6fd0*/  FFMA.SAT R34, R3.reuse, -R87, 0.5 ;  /* 0x3f00000003227423 */ /* 0x040fe60000002857 */
[----:B------:R-:W2:Y:S01]  /*6fe0*/  MUFU.EX2 R90, R33 ;  /* 0x00000021005a7308 */ /* 0x000ea20000000800 */
[----:B------:R-:W-:Y:S04]  /*6ff0*/  FFMA.RM R56, R34, R53, 12582913 ;  /* 0x4b40000122387423 */ /* 0x000fe80000004035 */
[----:B------:R-:W-:Y:S04]  /*7000*/  FADD R34, R56, -12583039 ;  /* 0xcb40007f38227421 */ /* 0x000fe80000000000 */
[C---:B------:R-:W-:Y:S04]  /*7010*/  FFMA R34, R3.reuse, -1.4426950216293334961, -R34 ;  /* 0xbfb8aa3b03227823 */ /* 0x040fe80000000822 */
[----:B------:R-:W-:Y:S01]  /*7020*/  FFMA R34, R3, -1.925963033500011079e-08, R34 ;  /* 0xb2a5706003227823 */ /* 0x000fe20000000022 */
[----:B------:R-:W-:Y:S03]  /*7030*/  FFMA.SAT R36, R7, -R87, 0.5 ;  /* 0x3f00000007247423 */ /* 0x000fe60000002857 */
[----:B------:R-:W3:Y:S01]  /*7040*/  MUFU.EX2 R89, R34 ;  /* 0x0000002200597308 */ /* 0x000ee20000000800 */
[----:B------:R-:W-:Y:S04]  /*7050*/  FFMA.RM R57, R36, R53, 12582913 ;  /* 0x4b40000124397423 */ /* 0x000fe80000004035 */
[----:B------:R-:W-:Y:S04]  /*7060*/  FADD R36, R57, -12583039 ;  /* 0xcb40007f39247421 */ /* 0x000fe80000000000 */
[C---:B------:R-:W-:Y:S04]  /*7070*/  FFMA R36, R7.reuse, -1.4426950216293334961, -R36 ;  /* 0xbfb8aa3b07247823 */ /* 0x040fe80000000824 */
[----:B------:R-:W-:Y:S01]  /*7080*/  FFMA R36, R7, -1.925963033500011079e-08, R36 ;  /* 0xb2a5706007247823 */ /* 0x000fe20000000024 */
[----:B------:R-:W-:Y:S03]  /*7090*/  FFMA.SAT R37, R4, -R87, 0.5 ;  /* 0x3f00000004257423 */ /* 0x000fe60000002857 */
[----:B------:R-:W4:Y:S01]  /*70a0*/  MUFU.EX2 R92, R36 ;  /* 0x00000024005c7308 */ /* 0x000f220000000800 */
[----:B------:R-:W-:Y:S04]  /*70b0*/  FFMA.RM R58, R37, R53, 12582913 ;  /* 0x4b400001253a7423 */ /* 0x000fe80000004035 */
[----:B------:R-:W-:Y:S04]  /*70c0*/  FADD R37, R58, -12583039 ;  /* 0xcb40007f3a257421 */ /* 0x000fe80000000000 */
[C---:B------:R-:W-:Y:S04]  /*70d0*/  FFMA R37, R4.reuse, -1.4426950216293334961, -R37 ;  /* 0xbfb8aa3b04257823 */ /* 0x040fe80000000825 */
[----:B------:R-:W-:Y:S01]  /*70e0*/  FFMA R37, R4, -1.925963033500011079e-08, R37 ;  /* 0xb2a5706004257823 */ /* 0x000fe20000000025 */
[----:B------:R-:W-:Y:S03]  /*70f0*/  FFMA.SAT R38, R5, -R87, 0.5 ;  /* 0x3f00000005267423 */ /* 0x000fe60000002857 */
[----:B------:R-:W5:Y:S01]  /*7100*/  MUFU.EX2 R93, R37 ;  /* 0x00000025005d7308 */ /* 0x000f620000000800 */
        /* <DEDUP_REMOVED lines=34> */
[C---:B------:R-:W-:Y:S03]  /*7330*/  FFMA.SAT R44, R15.reuse, -R87, 0.5 ;  /* 0x3f0000000f2c7423 */ /* 0x040fe60000002857 */
        /* <DEDUP_REMOVED lines=36> */
[----:B------:R1:W5:Y:S01]  /*7580*/  MUFU.EX2 R105, R49 ;  /* 0x0000003100697308 */ /* 0x0003620000000800 */
[----:B------:R-:W-:Y:S04]  /*7590*/  FFMA.RM R78, R50, R53, 12582913 ;  /* 0x4b400001324e7423 */ /* 0x000fe80000004035 */
[----:B------:R-:W-:Y:S04]  /*75a0*/  FADD R50, R78, -12583039 ;  /* 0xcb40007f4e327421 */ /* 0x000fe80000000000 */
[C---:B------:R-:W-:Y:S04]  /*75b0*/  FFMA R50, R17.reuse, -1.4426950216293334961, -R50 ;  /* 0xbfb8aa3b11327823 */ /* 0x040fe80000000832 */
[----:B------:R-:W-:Y:S01]  /*75c0*/  FFMA R50, R17, -1.925963033500011079e-08, R50 ;  /* 0xb2a5706011327823 */ /* 0x000fe20000000032 */
[C---:B------:R-:W-:Y:S03]  /*75d0*/  FFMA.SAT R51, R18.reuse, -R87, 0.5 ;  /* 0x3f00000012337423 */ /* 0x040fe60000002857 */
[----:B------:R2:W5:Y:S01]  /*75e0*/  MUFU.EX2 R106, R50 ;  /* 0x00000032006a7308 */ /* 0x0005620000000800 */
[----:B------:R-:W-:Y:S01]  /*75f0*/  FFMA.RM R79, R51, R53, 12582913 ;  /* 0x4b400001334f7423 */ /* 0x000fe20000004035 */
[----:B-1----:R-:W-:Y:S03]  /*7600*/  @!P1 IADD3 R49, PT, PT, R69, 0x1, RZ ;  /* 0x0000000145319810 */ /* 0x002fe60007ffe0ff */
[----:B------:R-:W-:Y:S01]  /*7610*/  FADD R51, R79, -12583039 ;  /* 0xcb40007f4f337421 */ /* 0x000fe20000000000 */
[C---:B------:R-:W-:Y:S03]  /*7620*/  @!P1 ISETP.NE.AND P0, PT, R49.reuse, 0x4, PT ;  /* 0x000000043100980c */ /* 0x040fe60003f05270 */
[C---:B------:R-:W-:Y:S01]  /*7630*/  FFMA R51, R18.reuse, -1.4426950216293334961, -R51 ;  /* 0xbfb8aa3b12337823 */ /* 0x040fe20000000833 */
[----:B------:R-:W-:Y:S02]  /*7640*/  @!P1 SEL R69, R49, RZ, P0 ;  /* 0x000000ff31459207 */ /* 0x000fe40000000000 */
[----:B------:R-:W-:Y:S01]  /*7650*/  @!P1 SEL R49, RZ, 0x1, P0 ;  /* 0x00000001ff319807 */ /* 0x000fe20000000000 */
[----:B------:R-:W-:Y:S01]  /*7660*/  FFMA R51, R18, -1.925963033500011079e-08, R51 ;  /* 0xb2a5706012337823 */ /* 0x000fe20000000033 */
[----:B------:R-:W-:Y:S02]  /*7670*/  FFMA.SAT R52, R23, -R87, 0.5 ;  /* 0x3f00000017347423 */ /* 0x000fe40000002857 */
[----:B------:R-:W-:Y:S01]  /*7680*/  @!P1 LOP3.LUT R150, R150, R49, RZ, 0x3c, !PT ;  /* 0x0000003196969212 */ /* 0x000fe200078e3cff */
[----:B------:R1:W5:Y:S01]  /*7690*/  MUFU.EX2 R107, R51 ;  /* 0x00000033006b7308 */ /* 0x0003620000000800 */
[----:B------:R-:W-:Y:S01]  /*76a0*/  FFMA.RM R80, R52, R53, 12582913 ;  /* 0x4b40000134507423 */ /* 0x000fe20000004035 */
[----:B--2---:R-:W-:Y:S02]  /*76b0*/  @!P1 IADD3 R50, PT, PT, R112, 0x110, RZ ;  /* 0x0000011070329810 */ /* 0x004fe40007ffe0ff */
[----:B------:R-:W-:Y:S01]  /*76c0*/  SHF.L.U32 R49, R57, 0x17, RZ ;  /* 0x0000001739317819 */ /* 0x000fe200000006ff */
[----:B------:R-:W-:Y:S01]  /*76d0*/  FADD R52, R80, -12583039 ;  /* 0xcb40007f50347421 */ /* 0x000fe20000000000 */
[----:B------:R-:W-:Y:S03]  /*76e0*/  @!P1 LOP3.LUT R50, R50, 0xfefffff8, RZ, 0xc0, !PT ;  /* 0xfefffff832329812 */ /* 0x000fe600078ec0ff */
[C---:B------:R-:W-:Y:S01]  /*76f0*/  FFMA R52, R23.reuse, -1.4426950216293334961, -R52 ;  /* 0xbfb8aa3b17347823 */ /* 0x040fe20000000834 */
[----:B------:R2:W-:Y:S03]  /*7700*/  @!P1 SYNCS.ARRIVE.TRANS64.RED.A1T0 RZ, [R50+URZ], RZ ;  /* 0x000000ff32ff99a7 */ /* 0x0005e600081004ff */
[----:B------:R-:W-:Y:S01]  /*7710*/  FFMA R52, R23, -1.925963033500011079e-08, R52 ;  /* 0xb2a5706017347823 */ /* 0x000fe20000000034 */
[C---:B------:R-:W-:Y:S03]  /*7720*/  FFMA.SAT R81, R20.reuse, -R87, 0.5 ;  /* 0x3f00000014517423 */ /* 0x040fe60000002857 */
[----:B------:R-:W2:Y:S01]  /*7730*/  MUFU.EX2 R108, R52 ;  /* 0x00000034006c7308 */ /* 0x000ea20000000800 */
[----:B------:R-:W-:Y:S01]  /*7740*/  FFMA.RM R81, R81, R53, 12582913 ;  /* 0x4b40000151517423 */ /* 0x000fe20000004035 */
[----:B-1----:R-:W-:Y:S03]  /*7750*/  SHF.L.U32 R51, R61, 0x17, RZ ;  /* 0x000000173d337819 */ /* 0x002fe600000006ff */
[----:B------:R-:W-:Y:S04]  /*7760*/  FADD R32, R81, -12583039 ;  /* 0xcb40007f51207421 */ /* 0x000fe80000000000 */
[C---:B------:R-:W-:Y:S04]  /*7770*/  FFMA R32, R20.reuse, -1.4426950216293334961, -R32 ;  /* 0xbfb8aa3b14207823 */ /* 0x040fe80000000820 */
[----:B------:R-:W-:Y:S01]  /*7780*/  FFMA R32, R20, -1.925963033500011079e-08, R32 ;  /* 0xb2a5706014207823 */ /* 0x000fe20000000020 */
[----:B------:R-:W-:Y:S03]  /*7790*/  FFMA.SAT R33, R21, -R87, 0.5 ;  /* 0x3f00000015217423 */ /* 0x000fe60000002857 */
[----:B------:R-:W1:Y:S01]  /*77a0*/  MUFU.EX2 R109, R32 ;  /* 0x00000020006d7308 */ /* 0x000e620000000800 */
[----:B------:R-:W-:Y:S04]  /*77b0*/  FFMA.RM R82, R33, R53, 12582913 ;  /* 0x4b40000121527423 */ /* 0x000fe80000004035 */
        /* <DEDUP_REMOVED lines=9> */
[C---:B------:R-:W-:Y:S03]  /*7850*/  FFMA.SAT R36, R27.reuse, -R87, 0.5 ;  /* 0x3f0000001b247423 */ /* 0x040fe60000002857 */
[----:B------:R3:W1:Y:S01]  /*7860*/  MUFU.EX2 R111, R34 ;  /* 0x00000022006f7308 */ /* 0x0006620000000800 */
[----:B------:R-:W-:Y:S04]  /*7870*/  FFMA.RM R84, R36, R53, 12582913 ;  /* 0x4b40000124547423 */ /* 0x000fe80000004035 */
[----:B------:R-:W-:Y:S04]  /*7880*/  FADD R36, R84, -12583039 ;  /* 0xcb40007f54247421 */ /* 0x000fe80000000000 */
[C---:B------:R-:W-:Y:S04]  /*7890*/  FFMA R36, R27.reuse, -1.4426950216293334961, -R36 ;  /* 0xbfb8aa3b1b247823 */ /* 0x040fe80000000824 */
[----:B------:R-:W-:Y:S01]  /*78a0*/  FFMA R36, R27, -1.925963033500011079e-08, R36 ;  /* 0xb2a570601b247823 */ /* 0x000fe20000000024 */
[----:B------:R-:W-:Y:S03]  /*78b0*/  FFMA.SAT R37, R24, -R87, 0.5 ;  /* 0x3f00000018257423 */ /* 0x000fe60000002857 */
[----:B------:R4:W1:Y:S01]  /*78c0*/  MUFU.EX2 R112, R36 ;  /* 0x0000002400707308 */ /* 0x0008620000000800 */
[----:B------:R-:W-:Y:S01]  /*78d0*/  FFMA.RM R85, R37, R53, 12582913 ;  /* 0x4b40000125557423 */ /* 0x000fe20000004035 */
[----:B---3--:R-:W-:Y:S03]  /*78e0*/  SHF.L.U32 R34, R54, 0x17, RZ ;  /* 0x0000001736227819 */ /* 0x008fe600000006ff */
[----:B------:R-:W-:Y:S04]  /*78f0*/  FADD R37, R85, -12583039 ;  /* 0xcb40007f55257421 */ /* 0x000fe80000000000 */
[C---:B------:R-:W-:Y:S04]  /*7900*/  FFMA R37, R24.reuse, -1.4426950216293334961, -R37 ;  /* 0xbfb8aa3b18257823 */ /* 0x040fe80000000825 */
[----:B------:R-:W-:Y:S01]  /*7910*/  FFMA R37, R24, -1.925963033500011079e-08, R37 ;  /* 0xb2a5706018257823 */ /* 0x000fe20000000025 */
[----:B------:R-:W-:Y:S03]  /*7920*/  FFMA.SAT R38, R25, -R87, 0.5 ;  /* 0x3f00000019267423 */ /* 0x000fe60000002857 */
[----:B------:R3:W1:Y:S01]  /*7930*/  MUFU.EX2 R113, R37 ;  /* 0x0000002500717308 */ /* 0x0006620000000800 */
[----:B------:R-:W-:Y:S01]  /*7940*/  FFMA.RM R86, R38, R53, 12582913 ;  /* 0x4b40000126567423 */ /* 0x000fe20000004035 */
[----:B----4-:R-:W-:Y:S02]  /*7950*/  SHF.L.U32 R36, R55, 0x17, RZ ;  /* 0x0000001737247819 */ /* 0x010fe400000006ff */
[----:B------:R-:W-:Y:S01]  /*7960*/  SHF.L.U32 R55, R82, 0x17, RZ ;  /* 0x0000001752377819 */ /* 0x000fe200000006ff */
[----:B------:R-:W-:Y:S04]  /*7970*/  FADD R38, R86, -12583039 ;  /* 0xcb40007f56267421 */ /* 0x000fe80000000000 */
[C---:B------:R-:W-:Y:S04]  /*7980*/  FFMA R38, R25.reuse, -1.4426950216293334961, -R38 ;  /* 0xbfb8aa3b19267823 */ /* 0x040fe80000000826 */
[----:B------:R-:W-:Y:S01]  /*7990*/  FFMA R38, R25, -1.925963033500011079e-08, R38 ;  /* 0xb2a5706019267823 */ /* 0x000fe20000000026 */
[----:B------:R-:W-:Y:S03]  /*79a0*/  FFMA.SAT R39, R26, -R87, 0.5 ;  /* 0x3f0000001a277423 */ /* 0x000fe60000002857 */
[----:B------:R4:W1:Y:S01]  /*79b0*/  MUFU.EX2 R114, R38 ;  /* 0x0000002600727308 */ /* 0x0008620000000800 */
[----:B------:R-:W-:Y:S01]  /*79c0*/  FFMA.RM R43, R39, R53, 12582913 ;  /* 0x4b400001272b7423 */ /* 0x000fe20000004035 */
[----:B---3--:R-:W-:Y:S03]  /*79d0*/  SHF.L.U32 R37, R56, 0x17, RZ ;  /* 0x0000001738257819 */ /* 0x008fe600000006ff */
[C---:B------:R-:W-:Y:S01]  /*79e0*/  FADD R39, R43.reuse, -12583039 ;  /* 0xcb40007f2b277421 */ /* 0x040fe20000000000 */
[----:B------:R-:W-:Y:S03]  /*79f0*/  SHF.L.U32 R43, R43, 0x17, RZ ;  /* 0x000000172b2b7819 */ /* 0x000fe600000006ff */
[C---:B------:R-:W-:Y:S04]  /*7a00*/  FFMA R39, R26.reuse, -1.4426950216293334961, -R39 ;  /* 0xbfb8aa3b1a277823 */ /* 0x040fe80000000827 */
[----:B------:R-:W-:Y:S01]  /*7a10*/  FFMA R39, R26, -1.925963033500011079e-08, R39 ;  /* 0xb2a570601a277823 */ /* 0x000fe20000000027 */
[C---:B------:R-:W-:Y:S01]  /*7a20*/  FFMA.SAT R40, R31.reuse, -R87, 0.5 ;  /* 0x3f0000001f287423 */ /* 0x040fe20000002857 */
[----:B----4-:R-:W-:Y:S03]  /*7a30*/  SHF.L.U32 R38, R58, 0x17, RZ ;  /* 0x000000173a267819 */ /* 0x010fe600000006ff */
[----:B------:R-:W-:Y:S04]  /*7a40*/  FFMA.RM R44, R40, R53, 12582913 ;  /* 0x4b400001282c7423 */ /* 0x000fe80000004035 */
[----:B------:R-:W-:Y:S04]  /*7a50*/  FADD R40, R44, -12583039 ;  /* 0xcb40007f2c287421 */ /* 0x000fe80000000000 */
[C---:B------:R-:W-:Y:S04]  /*7a60*/  FFMA R40, R31.reuse, -1.4426950216293334961, -R40 ;  /* 0xbfb8aa3b1f287823 */ /* 0x040fe80000000828 */
[----:B------:R-:W-:Y:S01]  /*7a70*/  FFMA R40, R31, -1.925963033500011079e-08, R40 ;  /* 0xb2a570601f287823 */ /* 0x000fe20000000028 */
[C---:B------:R-:W-:Y:S04]  /*7a80*/  FFMA.SAT R41, R28.reuse, -R87, 0.5 ;  /* 0x3f0000001c297423 */ /* 0x040fe80000002857 */
        /* <DEDUP_REMOVED lines=14> */
[----:B------:R-:W-:Y:S04]  /*7b70*/  FFMA.SAT R33, R35, -R87, 0.5 ;  /* 0x3f00000023217423 */ /* 0x000fe80000002857 */
[----:B------:R-:W-:Y:S04]  /*7b80*/  FFMA.RM R48, R33, R53, 12582913 ;  /* 0x4b40000121307423 */ /* 0x000fe80000004035 */
[----:B------:R-:W-:Y:S04]  /*7b90*/  FADD R33, R48, -12583039 ;  /* 0xcb40007f30217421 */ /* 0x000fe80000000000 */
[C---:B------:R-:W-:Y:S04]  /*7ba0*/  FFMA R33, R35.reuse, -1.4426950216293334961, -R33 ;  /* 0xbfb8aa3b23217823 */ /* 0x040fe80000000821 */
[----:B------:R-:W-:Y:S01]  /*7bb0*/  FFMA R33, R35, -1.925963033500011079e-08, R33 ;  /* 0xb2a5706023217823 */ /* 0x000fe20000000021 */
[----:B------:R-:W-:Y:S01]  /*7bc0*/  FFMA R34, R88, R34, 1 ;  /* 0x3f80000058227423 */ /* 0x000fe20000000022 */
[----:B------:R-:W-:Y:S01]  /*7bd0*/  FFMA R90, R90, R36, 1 ;  /* 0x3f8000005a5a7423 */ /* 0x000fe20000000024 */
[----:B------:R-:W-:Y:S01]  /*7be0*/  FFMA R36, R89, R37, 1 ;  /* 0x3f80000059247423 */ /* 0x000fe20000000025 */
[----:B------:R-:W-:Y:S01]  /*7bf0*/  FFMA R37, R92, R49, 1 ;  /* 0x3f8000005c257423 */ /* 0x000fe20000000031 */
[----:B------:R-:W-:Y:S01]  /*7c00*/  SHF.L.U32 R49, R59, 0x17, RZ ;  /* 0x000000173b317819 */ /* 0x000fe200000006ff */
[----:B-----5:R-:W-:Y:S01]  /*7c10*/  FFMA R38, R93, R38, 1 ;  /* 0x3f8000005d267423 */ /* 0x020fe20000000026 */
[----:B--2---:R-:W-:Y:S04]  /*7c20*/  IADD3 R50, PT, PT, R34, 0x1800000, RZ ;  /* 0x0180000022327810 */ /* 0x004fe80007ffe0ff */
[----:B------:R-:W-:Y:S04]  /*7c30*/  LOP3.LUT R50, R50, 0x7f800000, RZ, 0xc0, !PT ;  /* 0x7f80000032327812 */ /* 0x000fe800078ec0ff */
[----:B------:R-:W-:Y:S02]  /*7c40*/  ISETP.GT.U32.AND P0, PT, R50, 0x1ffffff, PT ;  /* 0x01ffffff3200780c */ /* 0x000fe40003f04070 */
[----:B------:R-:W-:Y:S02]  /*7c50*/  SHF.L.U32 R50, R60, 0x17, RZ ;  /* 0x000000173c327819 */ /* 0x000fe400000006ff */
[----:B------:R2:W3:Y:S02]  /*7c60*/  MUFU.EX2 R60, R39 ;  /* 0x00000027003c7308 */ /* 0x0004e40000000800 */
[----:B--2---:R-:W-:Y:S01]  /*7c70*/  FFMA R39, R94, R49, 1 ;  /* 0x3f8000005e277423 */ /* 0x004fe20000000031 */
[----:B------:R-:W-:Y:S01]  /*7c80*/  SHF.L.U32 R49, R62, 0x17, RZ ;  /* 0x000000173e317819 */ /* 0x000fe200000006ff */
[----:B------:R-:W-:Y:S01]  /*7c90*/  FFMA R56, R95, R50, 1 ;  /* 0x3f8000005f387423 */ /* 0x000fe20000000032 */
[----:B------:R-:W-:Y:S01]  /*7ca0*/  SHF.L.U32 R50, R63, 0x17, RZ ;  /* 0x000000173f327819 */ /* 0x000fe200000006ff */
[----:B------:R-:W-:Y:S04]  /*7cb0*/  FFMA R53, R96, R51, 1 ;  /* 0x3f80000060357423 */ /* 0x000fe80000000033 */
[----:B------:R2:W4:Y:S01]  /*7cc0*/  MUFU.EX2 R63, R40 ;  /* 0x00000028003f7308 */ /* 0x0005220000000800 */
[----:B------:R-:W-:Y:S01]  /*7cd0*/  SHF.L.U32 R51, R64, 0x17, RZ ;  /* 0x0000001740337819 */ /* 0x000fe200000006ff */
[----:B------:R-:W-:Y:S01]  /*7ce0*/  FFMA R89, R97, R49, 1 ;  /* 0x3f80000061597423 */ /* 0x000fe20000000031 */
[----:B------:R-:W-:Y:S01]  /*7cf0*/  SHF.L.U32 R49, R73, 0x17, RZ ;  /* 0x0000001749317819 */ /* 0x000fe200000006ff */
[----:B------:R-:W-:Y:S01]  /*7d00*/  FFMA R88, R98, R50, 1 ;  /* 0x3f80000062587423 */ /* 0x000fe20000000032 */
[----:B------:R-:W-:Y:S01]  /*7d10*/  SHF.L.U32 R50, R74, 0x17, RZ ;  /* 0x000000174a327819 */ /* 0x000fe200000006ff */
[----:B------:R-:W-:Y:S01]  /*7d20*/  FFMA R87, R99, R51, 1 ;  /* 0x3f80000063577423 */ /* 0x000fe20000000033 */
[----:B------:R-:W-:Y:S03]  /*7d30*/  SHF.L.U32 R51, R78, 0x17, RZ ;  /* 0x000000174e337819 */ /* 0x000fe600000006ff */
[----:B------:R5:W4:Y:S10]  /*7d40*/  MUFU.EX2 R64, R41 ;  /* 0x0000002900407308 */ /* 0x000b340000000800 */
[----:B------:R1:W-:Y:S01]  /*7d50*/  MUFU.EX2 R73, R32 ;  /* 0x0000002000497308 */ /* 0x0003e20000000800 */
[----:B--2---:R-:W-:Y:S05]  /*7d60*/  SHF.L.U32 R40, R72, 0x17, RZ ;  /* 0x0000001748287819 */ /* 0x004fea00000006ff */
[----:B------:R-:W-:Y:S01]  /*7d70*/  FFMA R62, R100, R40, 1 ;  /* 0x3f800000643e7423 */ /* 0x000fe20000000028 */
[----:B------:R-:W-:Y:S03]  /*7d80*/  SHF.L.U32 R40, R75, 0x17, RZ ;  /* 0x000000174b287819 */ /* 0x000fe600000006ff */
[----:B------:R2:W4:Y:S01]  /*7d90*/  MUFU.EX2 R72, R42 ;  /* 0x0000002a00487308 */ /* 0x0005220000000800 */
[----:B-----5:R-:W-:Y:S01]  /*7da0*/  SHF.L.U32 R41, R76, 0x17, RZ ;  /* 0x000000174c297819 */ /* 0x020fe200000006ff */
[----:B------:R-:W-:Y:S01]  /*7db0*/  FFMA R52, R101, R49, 1 ;  /* 0x3f80000065347423 */ /* 0x000fe20000000031 */
[----:B------:R-:W-:Y:S01]  /*7dc0*/  FFMA R49, R102, R50, 1 ;  /* 0x3f80000066317423 */ /* 0x000fe20000000032 */
[----:B------:R-:W-:Y:S01]  /*7dd0*/  SHF.L.U32 R50, R77, 0x17, RZ ;  /* 0x000000174d327819 */ /* 0x000fe200000006ff */
[----:B------:R-:W-:Y:S01]  /*7de0*/  FFMA R77, R103, R40, 1 ;  /* 0x3f800000674d7423 */ /* 0x000fe20000000028 */
[----:B------:R-:W-:Y:S01]  /*7df0*/  SHF.L.U32 R40, R79, 0x17, RZ ;  /* 0x000000174f287819 */ /* 0x000fe200000006ff */
[----:B------:R-:W-:Y:S01]  /*7e00*/  FFMA R61, R104, R41, 1 ;  /* 0x3f800000683d7423 */ /* 0x000fe20000000029 */
[----:B------:R-:W-:Y:S01]  /*7e10*/  SHF.L.U32 R41, R80, 0x17, RZ ;  /* 0x0000001750297819 */ /* 0x000fe200000006ff */
[----:B------:R-:W-:Y:S01]  /*7e20*/  FFMA R50, R105, R50, 1 ;  /* 0x3f80000069327423 */ /* 0x000fe20000000032 */
[----:B-1----:R-:W-:Y:S01]  /*7e30*/  SHF.L.U32 R32, R83, 0x17, RZ ;  /* 0x0000001753207819 */ /* 0x002fe200000006ff */
[----:B------:R-:W-:Y:S01]  /*7e40*/  FFMA R51, R106, R51, 1 ;  /* 0x3f8000006a337423 */ /* 0x000fe20000000033 */
[----:B------:R-:W-:Y:S01]  /*7e50*/  FFMA R76, R107, R40, 1 ;  /* 0x3f8000006b4c7423 */ /* 0x000fe20000000028 */
[----:B------:R-:W-:Y:S01]  /*7e60*/  SHF.L.U32 R40, R84, 0x17, RZ ;  /* 0x0000001754287819 */ /* 0x000fe200000006ff */
[----:B------:R-:W-:Y:S01]  /*7e70*/  FFMA R57, R108, R41, 1 ;  /* 0x3f8000006c397423 */ /* 0x000fe20000000029 */
[----:B------:R-:W-:Y:S02]  /*7e80*/  SHF.L.U32 R41, R85, 0x17, RZ ;  /* 0x0000001755297819 */ /* 0x000fe400000006ff */
[----:B--2---:R-:W-:Y:S05]  /*7e90*/  SHF.L.U32 R42, R81, 0x17, RZ ;  /* 0x00000017512a7819 */ /* 0x004fea00000006ff */
[----:B------:R-:W-:Y:S01]  /*7ea0*/  FFMA R54, R109, R42, 1 ;  /* 0x3f8000006d367423 */ /* 0x000fe2000000002a */
[----:B------:R-:W-:Y:S01]  /*7eb0*/  FFMA R55, R110, R55, 1 ;  /* 0x3f8000006e377423 */ /* 0x000fe20000000037 */
[----:B------:R1:W2:Y:S01]  /*7ec0*/  MUFU.EX2 R42, R33 ;  /* 0x00000021002a7308 */ /* 0x0002a20000000800 */
[----:B------:R-:W-:Y:S01]  /*7ed0*/  FFMA R79, R111, R32, 1 ;  /* 0x3f8000006f4f7423 */ /* 0x000fe20000000020 */
[----:B------:R-:W-:Y:S01]  /*7ee0*/  SHF.L.U32 R32, R44, 0x17, RZ ;  /* 0x000000172c207819 */ /* 0x000fe200000006ff */
[----:B------:R-:W-:Y:S01]  /*7ef0*/  FFMA R75, R112, R40, 1 ;  /* 0x3f800000704b7423 */ /* 0x000fe20000000028 */
[----:B------:R-:W-:Y:S01]  /*7f00*/  SHF.L.U32 R40, R46, 0x17, RZ ;  /* 0x000000172e287819 */ /* 0x000fe200000006ff */
[----:B------:R-:W-:Y:S01]  /*7f10*/  FFMA R58, R113, R41, 1 ;  /* 0x3f800000713a7423 */ /* 0x000fe20000000029 */
[----:B------:R-:W-:Y:S02]  /*7f20*/  SHF.L.U32 R41, R47, 0x17, RZ ;  /* 0x000000172f297819 */ /* 0x000fe400000006ff */
[----:B-1----:R-:W-:Y:S05]  /*7f30*/  SHF.L.U32 R33, R86, 0x17, RZ ;  /* 0x0000001756217819 */ /* 0x002fea00000006ff */
[----:B------:R-:W-:Y:S01]  /*7f40*/  FFMA R59, R114, R33, 1 ;  /* 0x3f800000723b7423 */ /* 0x000fe20000000021 */
[----:B------:R-:W-:Y:S01]  /*7f50*/  SHF.L.U32 R33, R45, 0x17, RZ ;  /* 0x000000172d217819 */ /* 0x000fe200000006ff */
[----:B---3--:R-:W-:Y:S01]  /*7f60*/  FFMA R60, R60, R43, 1 ;  /* 0x3f8000003c3c7423 */ /* 0x008fe2000000002b */
[----:B------:R-:W-:Y:S01]  /*7f70*/  SHF.L.U32 R43, R48, 0x17, RZ ;  /* 0x00000017302b7819 */ /* 0x000fe200000006ff */
[----:B----4-:R-:W-:Y:S02]  /*7f80*/  FFMA R78, R63, R32, 1 ;  /* 0x3f8000003f4e7423 */ /* 0x010fe40000000020 */
[----:B------:R-:W-:Y:S01]  /*7f90*/  FFMA R74, R64, R33, 1 ;  /* 0x3f800000404a7423 */ /* 0x000fe20000000021 */
[----:B------:R-:W-:Y:S01]  /*7fa0*/  FFMA R63, R72, R40, 1 ;  /* 0x3f800000483f7423 */ /* 0x000fe20000000028 */
[----:B------:R-:W-:Y:S01]  /*7fb0*/  FFMA R73, R73, R41, 1 ;  /* 0x3f80000049497423 */ /* 0x000fe20000000029 */
[----:B--2---:R-:W-:Y:S01]  /*7fc0*/  FFMA R72, R42, R43, 1 ;  /* 0x3f8000002a487423 */ /* 0x004fe2000000002b */
[----:B------:R-:W-:Y:S06]  /*7fd0*/  @P0 BRA `(.L_x_125) ;  /* 0x0000000000140947 */ /* 0x000fec0003800000 */
[----:B------:R-:W-:Y:S02]  /*7fe0*/  MOV R83, R34 ;  /* 0x0000002200537202 */ /* 0x000fe40000000f00 */
[----:B------:R-:W-:Y:S02]  /*7ff0*/  MOV R82, 0x8010 ;  /* 0x0000801000527802 */ /* 0x000fe40000000f00 */
[----:B------:R-:W-:Y:S05]  /*8000*/  CALL.REL.NOINC `($__internal_3_$__cuda_sm20_rcp_rn_f32_slowpath) ;  /* 0x0000003400f07944 */ /* 0x000fea0003c00000 */
[----:B------:R-:W-:Y:S01]  /*8010*/  MOV R32, R64 ;  /* 0x0000004000207202 */ /* 0x000fe20000000f00 */
[----:B------:R-:W-:Y:S05]  /*8020*/  BRA `(.L_x_126) ;  /* 0x0000000000107947 */ /* 0x000fea0003800000 */
.L_x_125:
[----:B------:R-:W1:Y:S02]  /*8030*/  MUFU.RCP R32, R34 ;  /* 0x0000002200207308 */ /* 0x000e640000001000 */
[----:B-1----:R-:W-:Y:S04]  /*8040*/  FFMA R34, R34, R32, -1 ;  /* 0xbf80000022227423 */ /* 0x002fe80000000020 */
[----:B------:R-:W-:Y:S04]  /*8050*/  FADD.FTZ R34, -R34, -RZ ;  /* 0x800000ff22227221 */ /* 0x000fe80000010100 */
[----:B------:R-:W-:Y:S07]  /*8060*/  FFMA R32, R32, R34, R32 ;  /* 0x0000002220207223 */ /* 0x000fee0000000020 */
.L_x_126:
[----:B------:R-:W-:Y:S05]  /*8070*/  BSYNC.RECONVERGENT B1 ;  /* 0x0000000000017941 */ /* 0x000fea0003800200 */
.L_x_124:
[----:B------:R-:W-:Y:S01]  /*8080*/  VIADD R33, R90, 0x1800000 ;  /* 0x018000005a217836 */ /* 0x000fe20000000000 */
[----:B------:R-:W-:Y:S04]  /*8090*/  BSSY.RECONVERGENT B1, `(.L_x_127) ;  /* 0x000000e000017945 */ /* 0x000fe80003800200 */
[----:B------:R-:W-:Y:S04]  /*80a0*/  LOP3.LUT R33, R33, 0x7f800000, RZ, 0xc0, !PT ;  /* 0x7f80000021217812 */ /* 0x000fe800078ec0ff */
[----:B------:R-:W-:Y:S11]  /*80b0*/  ISETP.GT.U32.AND P0, PT, R33, 0x1ffffff, PT ;  /* 0x01ffffff2100780c */ /* 0x000ff60003f04070 */
[----:B------:R-:W-:Y:S02]  /*80c0*/  @!UPT UIADD3 URZ, UPT, UPT, URZ, URZ, URZ ;  /* 0x000000fffffff290 */ /* 0x000fe4000fffe0ff */
[----:B------:R-:W-:Y:S05]  /*80d0*/  @P0 BRA `(.L_x_128) ;  /* 0x0000000000140947 */ /* 0x000fea0003800000 */
[----:B------:R-:W-:Y:S02]  /*80e0*/  MOV R83, R90 ;  /* 0x0000005a00537202 */ /* 0x000fe40000000f00 */
[----:B------:R-:W-:Y:S02]  /*80f0*/  MOV R82, 0x8110 ;  /* 0x0000811000527802 */ /* 0x000fe40000000f00 */
[----:B------:R-:W-:Y:S05]  /*8100*/  CALL.REL.NOINC `($__internal_3_$__cuda_sm20_rcp_rn_f32_slowpath) ;  /* 0x0000003400b07944 */ /* 0x000fea0003c00000 */
[----:B------:R-:W-:Y:S01]  /*8110*/  MOV R33, R64 ;  /* 0x0000004000217202 */ /* 0x000fe20000000f00 */
[----:B------:R-:W-:Y:S05]  /*8120*/  BRA `(.L_x_129) ;  /* 0x0000000000107947 */ /* 0x000fea0003800000 */
.L_x_128:
[----:B------:R-:W1:Y:S02]  /*8130*/  MUFU.RCP R33, R90 ;  /* 0x0000005a00217308 */ /* 0x000e640000001000 */
[----:B-1----:R-:W-:Y:S04]  /*8140*/  FFMA R34, R90, R33, -1 ;  /* 0xbf8000005a227423 */ /* 0x002fe80000000021 */
[----:B------:R-:W-:Y:S04]  /*8150*/  FADD.FTZ R34, -R34, -RZ ;  /* 0x800000ff22227221 */ /* 0x000fe80000010100 */
[----:B------:R-:W-:Y:S07]  /*8160*/  FFMA R33, R33, R34, R33 ;  /* 0x0000002221217223 */ /* 0x000fee0000000021 */
.L_x_129:
[----:B------:R-:W-:Y:S05]  /*8170*/  BSYNC.RECONVERGENT B1 ;  /* 0x0000000000017941 */ /* 0x000fea0003800200 */
.L_x_127:
        /* <DEDUP_REMOVED lines=11> */
.L_x_131:
[----:B------:R-:W1:Y:S02]  /*8230*/  MUFU.RCP R34, R36 ;  /* 0x0000002400227308 */ /* 0x000e640000001000 */
[----:B-1----:R-:W-:Y:S04]  /*8240*/  FFMA R36, R36, R34, -1 ;  /* 0xbf80000024247423 */ /* 0x002fe80000000022 */
[----:B------:R-:W-:Y:S04]  /*8250*/  FADD.FTZ R36, -R36, -RZ ;  /* 0x800000ff24247221 */ /* 0x000fe80000010100 */
[----:B------:R-:W-:Y:S07]  /*8260*/  FFMA R34, R34, R36, R34 ;  /* 0x0000002422227223 */ /* 0x000fee0000000022 */
.L_x_132:
[----:B------:R-:W-:Y:S05]  /*8270*/  BSYNC.RECONVERGENT B1 ;  /* 0x0000000000017941 */ /* 0x000fea0003800200 */
.L_x_130:
        /* <DEDUP_REMOVED lines=11> */
.L_x_134:
[----:B------:R-:W1:Y:S02]  /*8330*/  MUFU.RCP R36, R37 ;  /* 0x0000002500247308 */ /* 0x000e640000001000 */
[----:B-1----:R-:W-:Y:S04]  /*8340*/  FFMA R37, R37, R36, -1 ;  /* 0xbf80000025257423 */ /* 0x002fe80000000024 */
[----:B------:R-:W-:Y:S04]  /*8350*/  FADD.FTZ R37, -R37, -RZ ;  /* 0x800000ff25257221 */ /* 0x000fe80000010100 */
[----:B------:R-:W-:Y:S07]  /*8360*/  FFMA R36, R36, R37, R36 ;  /* 0x0000002524247223 */ /* 0x000fee0000000024 */
.L_x_135:
[----:B------:R-:W-:Y:S05]  /*8370*/  BSYNC.RECONVERGENT B1 ;  /* 0x0000000000017941 */ /* 0x000fea0003800200 */
.L_x_133:
        /* <DEDUP_REMOVED lines=11> */
.L_x_137:
[----:B------:R-:W1:Y:S02]  /*8430*/  MUFU.RCP R37, R38 ;  /* 0x0000002600257308 */ /* 0x000e640000001000 */
[----:B-1----:R-:W-:Y:S04]  /*8440*/  FFMA R38, R38, R37, -1 ;  /* 0xbf80000026267423 */ /* 0x002fe80000000025 */
[----:B------:R-:W-:Y:S04]  /*8450*/  FADD.FTZ R38, -R38, -RZ ;  /* 0x800000ff26267221 */ /* 0x000fe80000010100 */
[----:B------:R-:W-:Y:S07]  /*8460*/  FFMA R37, R37, R38, R37 ;  /* 0x0000002625257223 */ /* 0x000fee0000000025 */
.L_x_138:
[----:B------:R-:W-:Y:S05]  /*8470*/  BSYNC.RECONVERGENT B1 ;  /* 0x0000000000017941 */ /* 0x000fea0003800200 */
.L_x_136:
        /* <DEDUP_REMOVED lines=11> */
.L_x_140:
[----:B------:R-:W1:Y:S02]  /*8530*/  MUFU.RCP R38, R39 ;  /* 0x0000002700267308 */ /* 0x000e640000001000 */
[----:B-1----:R-:W-:Y:S04]  /*8540*/  FFMA R39, R39, R38, -1 ;  /* 0xbf80000027277423 */ /* 0x002fe80000000026 */
[----:B------:R-:W-:Y:S04]  /*8550*/  FADD.FTZ R39, -R39, -RZ ;  /* 0x800000ff27277221 */ /* 0x000fe80000010100 */
[----:B------:R-:W-:Y:S07]  /*8560*/  FFMA R38, R38, R39, R38 ;  /* 0x0000002726267223 */ /* 0x000fee0000000026 */
.L_x_141:
[----:B------:R-:W-:Y:S05]  /*8570*/  BSYNC.RECONVERGENT B1 ;  /* 0x0000000000017941 */ /* 0x000fea0003800200 */
.L_x_139:
        /* <DEDUP_REMOVED lines=11> */
.L_x_143:
[----:B------:R-:W1:Y:S02]  /*8630*/  MUFU.RCP R39, R56 ;  /* 0x0000003800277308 */ /* 0x000e640000001000 */
[----:B-1----:R-:W-:Y:S04]  /*8640*/  FFMA R40, R56, R39, -1 ;  /* 0xbf80000038287423 */ /* 0x002fe80000000027 */
[----:B------:R-:W-:Y:S04]  /*8650*/  FADD.FTZ R40, -R40, -RZ ;  /* 0x800000ff28287221 */ /* 0x000fe80000010100 */
[----:B------:R-:W-:Y:S07]  /*8660*/  FFMA R39, R39, R40, R39 ;  /* 0x0000002827277223 */ /* 0x000fee0000000027 */
.L_x_144:
[----:B------:R-:W-:Y:S05]  /*8670*/  BSYNC.RECONVERGENT B1 ;  /* 0x0000000000017941 */ /* 0x000fea0003800200 */
.L_x_142:
        /* <DEDUP_REMOVED lines=11> */
.L_x_146:
[----:B------:R-:W1:Y:S02]  /*8730*/  MUFU.RCP R40, R53 ;  /* 0x0000003500287308 */ /* 0x000e640000001000 */
[----:B-1----:R-:W-:Y:S04]  /*8740*/  FFMA R41, R53, R40, -1 ;  /* 0xbf80000035297423 */ /* 0x002fe80000000028 */
[----:B------:R-:W-:Y:S04]  /*8750*/  FADD.FTZ R41, -R41, -RZ ;  /* 0x800000ff29297221 */ /* 0x000fe80000010100 */
[----:B------:R-:W-:Y:S07]  /*8760*/  FFMA R40, R40, R41, R40 ;  /* 0x0000002928287223 */ /* 0x000fee0000000028 */
.L_x_147:
[----:B------:R-:W-:Y:S05]  /*8770*/  BSYNC.RECONVERGENT B1 ;  /* 0x0000000000017941 */ /* 0x000fea0003800200 */
.L_x_145:
        /* <DEDUP_REMOVED lines=11> */
.L_x_149:
[----:B------:R-:W1:Y:S02]  /*8830*/  MUFU.RCP R41, R89 ;  /* 0x0000005900297308 */ /* 0x000e640000001000 */
[----:B-1----:R-:W-:Y:S04]  /*8840*/  FFMA R42, R89, R41, -1 ;  /* 0xbf800000592a7423 */ /* 0x002fe80000000029 */
[----:B------:R-:W-:Y:S04]  /*8850*/  FADD.FTZ R42, -R42, -RZ ;  /* 0x800000ff2a2a7221 */ /* 0x000fe80000010100 */
[----:B------:R-:W-:Y:S07]  /*8860*/  FFMA R41, R41, R42, R41 ;  /* 0x0000002a29297223 */ /* 0x000fee0000000029 */
.L_x_150:
[----:B------:R-:W-:Y:S05]  /*8870*/  BSYNC.RECONVERGENT B1 ;  /* 0x0000000000017941 */ /* 0x000fea0003800200 */
.L_x_148:
        /* <DEDUP_REMOVED lines=11> */
.L_x_152:
[----:B------:R-:W1:Y:S02]  /*8930*/  MUFU.RCP R42, R88 ;  /* 0x00000058002a7308 */ /* 0x000e640000001000 */
[----:B-1----:R-:W-:Y:S04]  /*8940*/  FFMA R43, R88, R42, -1 ;  /* 0xbf800000582b7423 */ /* 0x002fe8000000002a */
[----:B------:R-:W-:Y:S04]  /*8950*/  FADD.FTZ R43, -R43, -RZ ;  /* 0x800000ff2b2b7221 */ /* 0x000fe80000010100 */
[----:B------:R-:W-:Y:S07]  /*8960*/  FFMA R42, R42, R43, R42 ;  /* 0x0000002b2a2a7223 */ /* 0x000fee000000002a */
.L_x_153:
[----:B------:R-:W-:Y:S05]  /*8970*/  BSYNC.RECONVERGENT B1 ;  /* 0x0000000000017941 */ /* 0x000fea0003800200 */
.L_x_151:
        /* <DEDUP_REMOVED lines=11> */
.L_x_155:
[----:B------:R-:W1:Y:S02]  /*8a30*/  MUFU.RCP R43, R87 ;  /* 0x00000057002b7308 */ /* 0x000e640000001000 */
[----:B-1----:R-:W-:Y:S04]  /*8a40*/  FFMA R44, R87, R43, -1 ;  /* 0xbf800000572c7423 */ /* 0x002fe8000000002b */
[----:B------:R-:W-:Y:S04]  /*8a50*/  FADD.FTZ R44, -R44, -RZ ;  /* 0x800000ff2c2c7221 */ /* 0x000fe80000010100 */
[----:B------:R-:W-:Y:S07]  /*8a60*/  FFMA R43, R43, R44, R43 ;  /* 0x0000002c2b2b7223 */ /* 0x000fee000000002b */
.L_x_156:
[----:B------:R-:W-:Y:S05]  /*8a70*/  BSYNC.RECONVERGENT B1 ;  /* 0x0000000000017941 */ /* 0x000fea0003800200 */
.L_x_154:
        /* <DEDUP_REMOVED lines=11> */
.L_x_158:
[----:B------:R-:W1:Y:S02]  /*8b30*/  MUFU.RCP R44, R62 ;  /* 0x0000003e002c7308 */ /* 0x000e640000001000 */
[----:B-1----:R-:W-:Y:S04]  /*8b40*/  FFMA R45, R62, R44, -1 ;  /* 0xbf8000003e2d7423 */ /* 0x002fe8000000002c */
[----:B------:R-:W-:Y:S04]  /*8b50*/  FADD.FTZ R45, -R45, -RZ ;  /* 0x800000ff2d2d7221 */ /* 0x000fe80000010100 */
[----:B------:R-:W-:Y:S07]  /*8b60*/  FFMA R44, R44, R45, R44 ;  /* 0x0000002d2c2c7223 */ /* 0x000fee000000002c */
.L_x_159:
[----:B------:R-:W-:Y:S05]  /*8b70*/  BSYNC.RECONVERGENT B1 ;  /* 0x0000000000017941 */ /* 0x000fea0003800200 */
.L_x_157:
        /* <DEDUP_REMOVED lines=11> */
.L_x_161:
[----:B------:R-:W1:Y:S02]  /*8c30*/  MUFU.RCP R45, R52 ;  /* 0x00000034002d7308 */ /* 0x000e640000001000 */
[----:B-1----:R-:W-:Y:S04]  /*8c40*/  FFMA R46, R52, R45, -1 ;  /* 0xbf800000342e7423 */ /* 0x002fe8000000002d */
[----:B------:R-:W-:Y:S04]  /*8c50*/  FADD.FTZ R46, -R46, -RZ ;  /* 0x800000ff2e2e7221 */ /* 0x000fe80000010100 */
[----:B------:R-:W-:Y:S07]  /*8c60*/  FFMA R45, R45, R46, R45 ;  /* 0x0000002e2d2d7223 */ /* 0x000fee000000002d */
.L_x_162:
[----:B------:R-:W-:Y:S05]  /*8c70*/  BSYNC.RECONVERGENT B1 ;  /* 0x0000000000017941 */ /* 0x000fea0003800200 */
.L_x_160:
        /* <DEDUP_REMOVED lines=11> */
.L_x_164:
[----:B------:R-:W1:Y:S02]  /*8d30*/  MUFU.RCP R46, R49 ;  /* 0x00000031002e7308 */ /* 0x000e640000001000 */
[----:B-1----:R-:W-:Y:S04]  /*8d40*/  FFMA R47, R49, R46, -1 ;  /* 0xbf800000312f7423 */ /* 0x002fe8000000002e */
[----:B------:R-:W-:Y:S04]  /*8d50*/  FADD.FTZ R47, -R47, -RZ ;  /* 0x800000ff2f2f7221 */ /* 0x000fe80000010100 */
[----:B------:R-:W-:Y:S07]  /*8d60*/  FFMA R46, R46, R47, R46 ;  /* 0x0000002f2e2e7223 */ /* 0x000fee000000002e */
.L_x_165:
[----:B------:R-:W-:Y:S05]  /*8d70*/  BSYNC.RECONVERGENT B1 ;  /* 0x0000000000017941 */ /* 0x000fea0003800200 */
.L_x_163:
        /* <DEDUP_REMOVED lines=11> */
.L_x_167:
[----:B------:R-:W1:Y:S02]  /*8e30*/  MUFU.RCP R47, R77 ;  /* 0x0000004d002f7308 */ /* 0x000e640000001000 */
[----:B-1----:R-:W-:Y:S04]  /*8e40*/  FFMA R48, R77, R47, -1 ;  /* 0xbf8000004d307423 */ /* 0x002fe8000000002f */
[----:B------:R-:W-:Y:S04]  /*8e50*/  FADD.FTZ R48, -R48, -RZ ;  /* 0x800000ff30307221 */ /* 0x000fe80000010100 */
[----:B------:R-:W-:Y:S07]  /*8e60*/  FFMA R47, R47, R48, R47 ;  /* 0x000000302f2f7223 */ /* 0x000fee000000002f */
.L_x_168:
[----:B------:R-:W-:Y:S05]  /*8e70*/  BSYNC.RECONVERGENT B1 ;  /* 0x0000000000017941 */ /* 0x000fea0003800200 */
.L_x_166:
        /* <DEDUP_REMOVED lines=11> */
.L_x_170:
[----:B------:R-:W1:Y:S02]  /*8f30*/  MUFU.RCP R48, R61 ;  /* 0x0000003d00307308 */ /* 0x000e640000001000 */
[----:B-1----:R-:W-:Y:S04]  /*8f40*/  FFMA R49, R61, R48, -1 ;  /* 0xbf8000003d317423 */ /* 0x002fe80000000030 */
[----:B------:R-:W-:Y:S04]  /*8f50*/  FADD.FTZ R49, -R49, -RZ ;  /* 0x800000ff31317221 */ /* 0x000fe80000010100 */
[----:B------:R-:W-:Y:S07]  /*8f60*/  FFMA R48, R48, R49, R48 ;  /* 0x0000003130307223 */ /* 0x000fee0000000030 */
.L_x_171:
[----:B------:R-:W-:Y:S05]  /*8f70*/  BSYNC.RECONVERGENT B1 ;  /* 0x0000000000017941 */ /* 0x000fea0003800200 */
.L_x_169:
        /* <DEDUP_REMOVED lines=11> */
.L_x_173:
[----:B------:R-:W1:Y:S02]  /*9030*/  MUFU.RCP R49, R50 ;  /* 0x0000003200317308 */ /* 0x000e640000001000 */
[----:B-1----:R-:W-:Y:S04]  /*9040*/  FFMA R50, R50, R49, -1 ;  /* 0xbf80000032327423 */ /* 0x002fe80000000031 */
[----:B------:R-:W-:Y:S04]  /*9050*/  FADD.FTZ R50, -R50, -RZ ;  /* 0x800000ff32327221 */ /* 0x000fe80000010100 */
[----:B------:R-:W-:Y:S07]  /*9060*/  FFMA R49, R49, R50, R49 ;  /* 0x0000003231317223 */ /* 0x000fee0000000031 */
.L_x_174:
[----:B------:R-:W-:Y:S05]  /*9070*/  BSYNC.RECONVERGENT B1 ;  /* 0x0000000000017941 */ /* 0x000fea0003800200 */
.L_x_172:
        /* <DEDUP_REMOVED lines=11> */
.L_x_176:
[----:B------:R-:W1:Y:S02]  /*9130*/  MUFU.RCP R50, R51 ;  /* 0x0000003300327308 */ /* 0x000e640000001000 */
[----:B-1----:R-:W-:Y:S04]  /*9140*/  FFMA R51, R51, R50, -1 ;  /* 0xbf80000033337423 */ /* 0x002fe80000000032 */
[----:B------:R-:W-:Y:S04]  /*9150*/  FADD.FTZ R51, -R51, -RZ ;  /* 0x800000ff33337221 */ /* 0x000fe80000010100 */
[----:B------:R-:W-:Y:S07]  /*9160*/  FFMA R50, R50, R51, R50 ;  /* 0x0000003332327223 */ /* 0x000fee0000000032 */
.L_x_177:
[----:B------:R-:W-:Y:S05]  /*9170*/  BSYNC.RECONVERGENT B1 ;  /* 0x0000000000017941 */ /* 0x000fea0003800200 */
.L_x_175:
        /* <DEDUP_REMOVED lines=11> */
.L_x_179:
[----:B------:R-:W1:Y:S02]  /*9230*/  MUFU.RCP R51, R76 ;  /* 0x0000004c00337308 */ /* 0x000e640000001000 */
[----:B-1----:R-:W-:Y:S04]  /*9240*/  FFMA R52, R76, R51, -1 ;  /* 0xbf8000004c347423 */ /* 0x002fe80000000033 */
[----:B------:R-:W-:Y:S04]  /*9250*/  FADD.FTZ R52, -R52, -RZ ;  /* 0x800000ff34347221 */ /* 0x000fe80000010100 */
[----:B------:R-:W-:Y:S07]  /*9260*/  FFMA R51, R51, R52, R51 ;  /* 0x0000003433337223 */ /* 0x000fee0000000033 */
.L_x_180:
[----:B------:R-:W-:Y:S05]  /*9270*/  BSYNC.RECONVERGENT B1 ;  /* 0x0000000000017941 */ /* 0x000fea0003800200 */
.L_x_178:
        /* <DEDUP_REMOVED lines=11> */
.L_x_182:
[----:B------:R-:W1:Y:S02]  /*9330*/  MUFU.RCP R52, R57 ;  /* 0x0000003900347308 */ /* 0x000e640000001000 */
[----:B-1----:R-:W-:Y:S04]  /*9340*/  FFMA R53, R57, R52, -1 ;  /* 0xbf80000039357423 */ /* 0x002fe80000000034 */
[----:B------:R-:W-:Y:S04]  /*9350*/  FADD.FTZ R53, -R53, -RZ ;  /* 0x800000ff35357221 */ /* 0x000fe80000010100 */
[----:B------:R-:W-:Y:S07]  /*9360*/  FFMA R52, R52, R53, R52 ;  /* 0x0000003534347223 */ /* 0x000fee0000000034 */
.L_x_183:
[----:B------:R-:W-:Y:S05]  /*9370*/  BSYNC.RECONVERGENT B1 ;  /* 0x0000000000017941 */ /* 0x000fea0003800200 */
.L_x_181:
        /* <DEDUP_REMOVED lines=11> */
.L_x_185:
[----:B------:R-:W1:Y:S02]  /*9430*/  MUFU.RCP R53, R54 ;  /* 0x0000003600357308 */ /* 0x000e640000001000 */
[----:B-1----:R-:W-:Y:S04]  /*9440*/  FFMA R54, R54, R53, -1 ;  /* 0xbf80000036367423 */ /* 0x002fe80000000035 */
[----:B------:R-:W-:Y:S04]  /*9450*/  FADD.FTZ R54, -R54, -RZ ;  /* 0x800000ff36367221 */ /* 0x000fe80000010100 */
[----:B------:R-:W-:Y:S07]  /*9460*/  FFMA R53, R53, R54, R53 ;  /* 0x0000003635357223 */ /* 0x000fee0000000035 */
.L_x_186:
[----:B------:R-:W-:Y:S05]  /*9470*/  BSYNC.RECONVERGENT B1 ;  /* 0x0000000000017941 */ /* 0x000fea0003800200 */
.L_x_184:
        /* <DEDUP_REMOVED lines=11> */
.L_x_188:
[----:B------:R-:W1:Y:S02]  /*9530*/  MUFU.RCP R54, R55 ;  /* 0x0000003700367308 */ /* 0x000e640000001000 */
[----:B-1----:R-:W-:Y:S04]  /*9540*/  FFMA R55, R55, R54, -1 ;  /* 0xbf80000037377423 */ /* 0x002fe80000000036 */
[----:B------:R-:W-:Y:S04]  /*9550*/  FADD.FTZ R55, -R55, -RZ ;  /* 0x800000ff37377221 */ /* 0x000fe80000010100 */
[----:B------:R-:W-:Y:S07]  /*9560*/  FFMA R54, R54, R55, R54 ;  /* 0x0000003736367223 */ /* 0x000fee0000000036 */
.L_x_189:
[----:B------:R-:W-:Y:S05]  /*9570*/  BSYNC.RECONVERGENT B1 ;  /* 0x0000000000017941 */ /* 0x000fea0003800200 */
.L_x_187:
        /* <DEDUP_REMOVED lines=11> */
.L_x_191:
[----:B------:R-:W1:Y:S02]  /*9630*/  MUFU.RCP R55, R79 ;  /* 0x0000004f00377308 */ /* 0x000e640000001000 */
[----:B-1----:R-:W-:Y:S04]  /*9640*/  FFMA R56, R79, R55, -1 ;  /* 0xbf8000004f387423 */ /* 0x002fe80000000037 */
[----:B------:R-:W-:Y:S04]  /*9650*/  FADD.FTZ R56, -R56, -RZ ;  /* 0x800000ff38387221 */ /* 0x000fe80000010100 */
[----:B------:R-:W-:Y:S07]  /*9660*/  FFMA R55, R55, R56, R55 ;  /* 0x0000003837377223 */ /* 0x000fee0000000037 */
.L_x_192:
[----:B------:R-:W-:Y:S05]  /*9670*/  BSYNC.RECONVERGENT B1 ;  /* 0x0000000000017941 */ /* 0x000fea0003800200 */
.L_x_190:
        /* <DEDUP_REMOVED lines=11> */
.L_x_194:
[----:B------:R-:W1:Y:S02]  /*9730*/  MUFU.RCP R56, R75 ;  /* 0x0000004b00387308 */ /* 0x000e640000001000 */
[----:B-1----:R-:W-:Y:S04]  /*9740*/  FFMA R57, R75, R56, -1 ;  /* 0xbf8000004b397423 */ /* 0x002fe80000000038 */
[----:B------:R-:W-:Y:S04]  /*9750*/  FADD.FTZ R57, -R57, -RZ ;  /* 0x800000ff39397221 */ /* 0x000fe80000010100 */
[----:B------:R-:W-:Y:S07]  /*9760*/  FFMA R56, R56, R57, R56 ;  /* 0x0000003938387223 */ /* 0x000fee0000000038 */
.L_x_195:
[----:B------:R-:W-:Y:S05]  /*9770*/  BSYNC.RECONVERGENT B1 ;  /* 0x0000000000017941 */ /* 0x000fea0003800200 */
.L_x_193:
        /* <DEDUP_REMOVED lines=11> */
.L_x_197:
[----:B------:R-:W1:Y:S02]  /*9830*/  MUFU.RCP R57, R58 ;  /* 0x0000003a00397308 */ /* 0x000e640000001000 */
[----:B-1----:R-:W-:Y:S04]  /*9840*/  FFMA R58, R58, R57, -1 ;  /* 0xbf8000003a3a7423 */ /* 0x002fe80000000039 */
[----:B------:R-:W-:Y:S04]  /*9850*/  FADD.FTZ R58, -R58, -RZ ;  /* 0x800000ff3a3a7221 */ /* 0x000fe80000010100 */
[----:B------:R-:W-:Y:S07]  /*9860*/  FFMA R57, R57, R58, R57 ;  /* 0x0000003a39397223 */ /* 0x000fee0000000039 */
.L_x_198:
[----:B------:R-:W-:Y:S05]  /*9870*/  BSYNC.RECONVERGENT B1 ;  /* 0x0000000000017941 */ /* 0x000fea0003800200 */
.L_x_196:
        /* <DEDUP_REMOVED lines=11> */
.L_x_200:
[----:B------:R-:W1:Y:S02]  /*9930*/  MUFU.RCP R58, R59 ;  /* 0x0000003b003a7308 */ /* 0x000e640000001000 */
[----:B-1----:R-:W-:Y:S04]  /*9940*/  FFMA R59, R59, R58, -1 ;  /* 0xbf8000003b3b7423 */ /* 0x002fe8000000003a */
[----:B------:R-:W-:Y:S04]  /*9950*/  FADD.FTZ R59, -R59, -RZ ;  /* 0x800000ff3b3b7221 */ /* 0x000fe80000010100 */
[----:B------:R-:W-:Y:S07]  /*9960*/  FFMA R58, R58, R59, R58 ;  /* 0x0000003b3a3a7223 */ /* 0x000fee000000003a */
.L_x_201:
[----:B------:R-:W-:Y:S05]  /*9970*/  BSYNC.RECONVERGENT B1 ;  /* 0x0000000000017941 */ /* 0x000fea0003800200 */
.L_x_199:
        /* <DEDUP_REMOVED lines=11> */
.L_x_203:
[----:B------:R-:W1:Y:S02]  /*9a30*/  MUFU.RCP R59, R60 ;  /* 0x0000003c003b7308 */ /* 0x000e640000001000 */
[----:B-1----:R-:W-:Y:S04]  /*9a40*/  FFMA R60, R60, R59, -1 ;  /* 0xbf8000003c3c7423 */ /* 0x002fe8000000003b */
[----:B------:R-:W-:Y:S04]  /*9a50*/  FADD.FTZ R60, -R60, -RZ ;  /* 0x800000ff3c3c7221 */ /* 0x000fe80000010100 */
[----:B------:R-:W-:Y:S07]  /*9a60*/  FFMA R59, R59, R60, R59 ;  /* 0x0000003c3b3b7223 */ /* 0x000fee000000003b */
.L_x_204:
[----:B------:R-:W-:Y:S05]  /*9a70*/  BSYNC.RECONVERGENT B1 ;  /* 0x0000000000017941 */ /* 0x000fea0003800200 */
.L_x_202:
        /* <DEDUP_REMOVED lines=11> */
.L_x_206:
[----:B------:R-:W1:Y:S02]  /*9b30*/  MUFU.RCP R60, R78 ;  /* 0x0000004e003c7308 */ /* 0x000e640000001000 */
[----:B-1----:R-:W-:Y:S04]  /*9b40*/  FFMA R61, R78, R60, -1 ;  /* 0xbf8000004e3d7423 */ /* 0x002fe8000000003c */
[----:B------:R-:W-:Y:S04]  /*9b50*/  FADD.FTZ R61, -R61, -RZ ;  /* 0x800000ff3d3d7221 */ /* 0x000fe80000010100 */
[----:B------:R-:W-:Y:S07]  /*9b60*/  FFMA R60, R60, R61, R60 ;  /* 0x0000003d3c3c7223 */ /* 0x000fee000000003c */
.L_x_207:
[----:B------:R-:W-:Y:S05]  /*9b70*/  BSYNC.RECONVERGENT B1 ;  /* 0x0000000000017941 */ /* 0x000fea0003800200 */
.L_x_205:
        /* <DEDUP_REMOVED lines=11> */
.L_x_209:
[----:B------:R-:W1:Y:S02]  /*9c30*/  MUFU.RCP R61, R74 ;  /* 0x0000004a003d7308 */ /* 0x000e640000001000 */
[----:B-1----:R-:W-:Y:S04]  /*9c40*/  FFMA R62, R74, R61, -1 ;  /* 0xbf8000004a3e7423 */ /* 0x002fe8000000003d */
[----:B------:R-:W-:Y:S04]  /*9c50*/  FADD.FTZ R62, -R62, -RZ ;  /* 0x800000ff3e3e7221 */ /* 0x000fe80000010100 */
[----:B------:R-:W-:Y:S07]  /*9c60*/  FFMA R61, R61, R62, R61 ;  /* 0x0000003e3d3d7223 */ /* 0x000fee000000003d */
.L_x_210:
[----:B------:R-:W-:Y:S05]  /*9c70*/  BSYNC.RECONVERGENT B1 ;  /* 0x0000000000017941 */ /* 0x000fea0003800200 */
.L_x_208:
        /* <DEDUP_REMOVED lines=11> */
.L_x_212:
[----:B------:R-:W1:Y:S02]  /*9d30*/  MUFU.RCP R62, R63 ;  /* 0x0000003f003e7308 */ /* 0x000e640000001000 */
[----:B-1----:R-:W-:Y:S04]  /*9d40*/  FFMA R63, R63, R62, -1 ;  /* 0xbf8000003f3f7423 */ /* 0x002fe8000000003e */
[----:B------:R-:W-:Y:S04]  /*9d50*/  FADD.FTZ R63, -R63, -RZ ;  /* 0x800000ff3f3f7221 */ /* 0x000fe80000010100 */
[----:B------:R-:W-:Y:S07]  /*9d60*/  FFMA R62, R62, R63, R62 ;  /* 0x0000003f3e3e7223 */ /* 0x000fee000000003e */
.L_x_213:
[----:B------:R-:W-:Y:S05]  /*9d70*/  BSYNC.RECONVERGENT B1 ;  /* 0x0000000000017941 */ /* 0x000fea0003800200 */
.L_x_211:
        /* <DEDUP_REMOVED lines=11> */
.L_x_215:
[----:B------:R-:W1:Y:S02]  /*9e30*/  MUFU.RCP R63, R73 ;  /* 0x00000049003f7308 */ /* 0x000e640000001000 */
[----:B-1----:R-:W-:Y:S04]  /*9e40*/  FFMA R64, R73, R63, -1 ;  /* 0xbf80000049407423 */ /* 0x002fe8000000003f */
[----:B------:R-:W-:Y:S04]  /*9e50*/  FADD.FTZ R64, -R64, -RZ ;  /* 0x800000ff40407221 */ /* 0x000fe80000010100 */
[----:B------:R-:W-:Y:S07]  /*9e60*/  FFMA R63, R63, R64, R63 ;  /* 0x000000403f3f7223 */ /* 0x000fee000000003f */
.L_x_216:
[----:B------:R-:W-:Y:S05]  /*9e70*/  BSYNC.RECONVERGENT B1 ;  /* 0x0000000000017941 */ /* 0x000fea0003800200 */
.L_x_214:
        /* <DEDUP_REMOVED lines=9> */
[----:B------:R-:W-:Y:S05]  /*9f10*/  BRA `(.L_x_219) ;  /* 0x0000000000107947 */ /* 0x000fea0003800000 */
.L_x_218:
[----:B------:R-:W1:Y:S02]  /*9f20*/  MUFU.RCP R64, R72 ;  /* 0x0000004800407308 */ /* 0x000e640000001000 */
[----:B-1----:R-:W-:Y:S04]  /*9f30*/  FFMA R72, R72, R64, -1 ;  /* 0xbf80000048487423 */ /* 0x002fe80000000040 */
[----:B------:R-:W-:Y:S04]  /*9f40*/  FADD.FTZ R72, -R72, -RZ ;  /* 0x800000ff48487221 */ /* 0x000fe80000010100 */
[----:B------:R-:W-:Y:S07]  /*9f50*/  FFMA R64, R64, R72, R64 ;  /* 0x0000004840407223 */ /* 0x000fee0000000040 */
.L_x_219:
[----:B------:R-:W-:Y:S05]  /*9f60*/  BSYNC.RECONVERGENT B1 ;  /* 0x0000000000017941 */ /* 0x000fea0003800200 */
.L_x_217:
[----:B------:R-:W-:Y:S01]  /*9f70*/  ISETP.NE.AND P0, PT, R155, RZ, PT ;  /* 0x000000ff9b00720c */ /* 0x000fe20003f05270 */
[----:B------:R-:W-:Y:S01]  /*9f80*/  USHF.L.U32 UR8, UR43, 0xd, URZ ;  /* 0x0000000d2b087899 */ /* 0x000fe200080006ff */
[----:B------:R-:W-:Y:S01]  /*9f90*/  FMUL R32, R0, R32 ;  /* 0x0000002000207220 */ /* 0x000fe20000400000 */
[----:B------:R-:W-:Y:S01]  /*9fa0*/  FMUL R33, R2, R33 ;  /* 0x0000002102217220 */ /* 0x000fe20000400000 */
[----:B------:R-:W-:Y:S01]  /*9fb0*/  FMUL R34, R3, R34 ;  /* 0x0000002203227220 */ /* 0x000fe20000400000 */
[----:B------:R-:W-:Y:S01]  /*9fc0*/  FMUL R36, R7, R36 ;  /* 0x0000002407247220 */ /* 0x000fe20000400000 */
[----:B------:R-:W-:Y:S01]  /*9fd0*/  FMUL R37, R4, R37 ;  /* 0x0000002504257220 */ /* 0x000fe20000400000 */
[----:B------:R-:W-:Y:S01]  /*9fe0*/  IADD3 R0, PT, PT, R152, UR8, RZ ;  /* 0x0000000898007c10 */ /* 0x000fe2000fffe0ff */
[----:B------:R-:W-:Y:S01]  /*9ff0*/  FMUL R38, R5, R38 ;  /* 0x0000002605267220 */ /* 0x000fe20000400000 */
        /* <DEDUP_REMOVED lines=8> */
[----:B------:R-:W-:Y:S01]  /*a080*/  F2FP.BF16.F32.PACK_AB R12, R42, R41 ;  /* 0x000000292a0c723e */ /* 0x000fe200000010ff */
[----:B------:R-:W-:Y:S01]  /*a090*/  FMUL R15, R14, R47 ;  /* 0x0000002f0e0f7220 */ /* 0x000fe20000400000 */
[----:B------:R-:W-:Y:S01]  /*a0a0*/  F2FP.BF16.F32.PACK_AB R13, R44, R43 ;  /* 0x0000002b2c0d723e */ /* 0x000fe200000010ff */
[----:B------:R-:W-:Y:S01]  /*a0b0*/  FMUL R48, R19, R48 ;  /* 0x0000003013307220 */ /* 0x000fe20000400000 */
[----:B------:R-:W-:Y:S01]  /*a0c0*/  F2FP.BF16.F32.PACK_AB R19, R40, R39 ;  /* 0x000000272813723e */ /* 0x000fe200000010ff */
        /* <DEDUP_REMOVED lines=12> */
[----:B------:R1:W-:Y:S01]  /*a190*/  STS.128 [R152+UR8], R16 ;  /* 0x0000001098007988 */ /* 0x0003e20008000c08 */
[----:B------:R-:W-:Y:S01]  /*a1a0*/  F2FP.BF16.F32.PACK_AB R15, R48, R15 ;  /* 0x0000000f300f723e */ /* 0x000fe200000010ff */
[--C-:B------:R-:W-:Y:S02]  /*a1b0*/  IMAD R2, R154, -0x10, R0.reuse ;  /* 0xfffffff09a027824 */ /* 0x100fe400078e0200 */
[----:B------:R-:W-:Y:S01]  /*a1c0*/  FMUL R4, R24, R57 ;  /* 0x0000003918047220 */ /* 0x000fe20000400000 */
[----:B------:R-:W-:Y:S01]  /*a1d0*/  FMUL R58, R25, R58 ;  /* 0x0000003a193a7220 */ /* 0x000fe20000400000 */
[----:B------:R-:W-:Y:S01]  /*a1e0*/  FMUL R5, R26, R59 ;  /* 0x0000003b1a057220 */ /* 0x000fe20000400000 */
[----:B------:R-:W-:Y:S01]  /*a1f0*/  FMUL R60, R31, R60 ;  /* 0x0000003c1f3c7220 */ /* 0x000fe20000400000 */
[----:B------:R1:W-:Y:S01]  /*a200*/  STS.128 [R2+0x10], R12 ;  /* 0x0000100c02007388 */ /* 0x0003e20000000c00 */
[----:B------:R-:W-:Y:S01]  /*a210*/  FMUL R6, R28, R61 ;  /* 0x0000003d1c067220 */ /* 0x000fe20000400000 */
[----:B------:R-:W-:Y:S01]  /*a220*/  FMUL R62, R29, R62 ;  /* 0x0000003e1d3e7220 */ /* 0x000fe20000400000 */
[----:B------:R-:W-:Y:S01]  /*a230*/  FMUL R7, R30, R63 ;  /* 0x0000003f1e077220 */ /* 0x000fe20000400000 */
[----:B------:R-:W-:Y:S01]  /*a240*/  FMUL R64, R35, R64 ;  /* 0x0000004023407220 */ /* 0x000fe20000400000 */
[----:B------:R-:W-:Y:S01]  /*a250*/  F2FP.BF16.F32.PACK_AB R8, R50, R8 ;  /* 0x000000083208723e */ /* 0x000fe200000010ff */
[----:B------:R-:W-:Y:S01]  /*a260*/  IMAD R0, R153, -0x10, R0 ;  /* 0xfffffff099007824 */ /* 0x000fe200078e0200 */
[----:B------:R-:W-:Y:S01]  /*a270*/  F2FP.BF16.F32.PACK_AB R9, R52, R9 ;  /* 0x000000093409723e */ /* 0x000fe200000010ff */
[----:B------:R-:W-:Y:S01]  /*a280*/  BSSY.RECONVERGENT B0, `(.L_x_220) ;  /* 0x000002c000007945 */ /* 0x000fe20003800200 */
[----:B------:R-:W-:Y:S02]  /*a290*/  F2FP.BF16.F32.PACK_AB R10, R54, R10 ;  /* 0x0000000a360a723e */ /* 0x000fe400000010ff */
[----:B------:R-:W-:Y:S02]  /*a2a0*/  F2FP.BF16.F32.PACK_AB R11, R56, R11 ;  /* 0x0000000b380b723e */ /* 0x000fe400000010ff */
[----:B------:R-:W-:Y:S02]  /*a2b0*/  F2FP.BF16.F32.PACK_AB R4, R58, R4 ;  /* 0x000000043a04723e */ /* 0x000fe400000010ff */
[----:B------:R-:W-:Y:S01]  /*a2c0*/  F2FP.BF16.F32.PACK_AB R5, R60, R5 ;  /* 0x000000053c05723e */ /* 0x000fe200000010ff */
[----:B------:R1:W-:Y:S01]  /*a2d0*/  STS.128 [R0+0x20], R8 ;  /* 0x0000200800007388 */ /* 0x0003e20000000c00 */
[----:B------:R-:W-:Y:S02]  /*a2e0*/  F2FP.BF16.F32.PACK_AB R6, R62, R6 ;  /* 0x000000063e06723e */ /* 0x000fe400000010ff */
[----:B------:R-:W-:Y:S02]  /*a2f0*/  F2FP.BF16.F32.PACK_AB R7, R64, R7 ;  /* 0x000000074007723e */ /* 0x000fe400000010ff */
[----:B------:R-:W-:Y:S05]  /*a300*/  LEA R3, R151, R2, 0x4 ;  /* 0x0000000297037211 */ /* 0x000fea00078e20ff */
[----:B------:R1:W-:Y:S01]  /*a310*/  STS.128 [R3+0x10], R4 ;  /* 0x0000100403007388 */ /* 0x0003e20000000c00 */
[----:B------:R-:W-:Y:S01]  /*a320*/  @!PT LDS RZ, [RZ] ;  /* 0x00000000fffff984 */ /* 0x000fe20000000800 */
[----:B------:R-:W-:Y:S01]  /*a330*/  @!PT LDS RZ, [RZ] ;  /* 0x00000000fffff984 */ /* 0x000fe20000000800 */
[----:B------:R-:W-:Y:S01]  /*a340*/  @!PT LDS RZ, [RZ] ;  /* 0x00000000fffff984 */ /* 0x000fe20000000800 */
[----:B------:R-:W-:Y:S01]  /*a350*/  @!PT LDS RZ, [RZ] ;  /* 0x00000000fffff984 */ /* 0x000fe20000000800 */
[----:B------:R2:W-:Y:S06]  /*a360*/  MEMBAR.ALL.CTA ;  /* 0x0000000000007992 */ /* 0x0005ec0000008000 */
[----:B--2---:R-:W2:Y:S02]  /*a370*/  FENCE.VIEW.ASYNC.S ;  /* 0x00000000000073c6 */ /* 0x004ea40000000000 */
[----:B--2---:R-:W-:Y:S06]  /*a380*/  BAR.SYNC.DEFER_BLOCKING 0x1, 0x80 ;  /* 0x0042000000007b1d */ /* 0x004fec0000010000 */
[----:B------:R-:W-:Y:S05]  /*a390*/  @P0 BRA `(.L_x_221) ;  /* 0x0000000000680947 */ /* 0x000fea0003800000 */
[----:B------:R-:W-:Y:S01]  /*a3a0*/  UIADD3 UR10, UP0, UPT, UR46, 0x680, URZ ;  /* 0x000006802e0a7890 */ /* 0x000fe2000ff1e0ff */
[----:B------:R-:W-:Y:S01]  /*a3b0*/  R2UR UR6, R137 ;  /* 0x00000000890672ca */ /* 0x000fe200000e0000 */
[----:B------:R-:W-:Y:S01]  /*a3c0*/  UIADD3 UR9, UPT, UPT, UR41, UR8, URZ ;  /* 0x0000000829097290 */ /* 0x000fe2000fffe0ff */
[----:B------:R-:W-:Y:S01]  /*a3d0*/  PLOP3.LUT P0, PT, PT, PT, PT, 0x80, 0x8 ;  /* 0x000000000008781c */ /* 0x000fe20003f0f070 */
[----:B------:R-:W-:Y:S01]  /*a3e0*/  UIADD3.X UR11, UPT, UPT, URZ, UR47, URZ, UP0, !UPT ;  /* 0x0000002fff0b7290 */ /* 0x000fe200087fe4ff */
[----:B-1----:R-:W-:Y:S01]  /*a3f0*/  IMAD.IADD R0, R135, 0x1, R66 ;  /* 0x0000000187007824 */ /* 0x002fe200078e0242 */
[----:B------:R-:W-:Y:S11]  /*a400*/  UIADD3 UR4, UPT, UPT, UR9, 0x200, URZ ;  /* 0x0000020009047890 */ /* 0x000ff6000fffe0ff */
[----:B------:R-:W-:Y:S01]  /*a410*/  @!UPT UIADD3 URZ, UPT, UPT, URZ, URZ, URZ ;  /* 0x000000fffffff290 */ /* 0x000fe2000fffe0ff */
.L_x_222:
[----:B------:R-:W-:Y:S02]  /*a420*/  PLOP3.LUT P1, PT, P1, P0, PT, 0xf2, 0x2f ;  /* 0x00000000002f781c */ /* 0x000fe40000f21e72 */
[----:B------:R-:W-:Y:S01]  /*a430*/  @P0 R2UR P1, UR5, R0 ;  /* 0x00000000000502ca */ /* 0x000fe20000020000 */
[----:B------:R-:W-:Y:S07]  /*a440*/  UMOV UR7, UR36 ;  /* 0x0000002400077c82 */ /* 0x000fee0008000000 */
[----:B------:R-:W-:Y:S05]  /*a450*/  @P0 PLOP3.LUT P0, PT, P1, PT, PT, 0x80, 0x8 ;  /* 0x000000000008081c */ /* 0x000fea0000f0f070 */
[----:B------:R1:W-:Y:S08]  /*a460*/  UTMASTG.3D [UR4], [UR10] ;  /* 0x000000040a0073b5 */ /* 0x0003f00008010000 */
[----:B-1----:R-:W-:Y:S05]  /*a470*/  @P0 BRA.U.ANY `(.L_x_222) ;  /* 0xfffffffd00e80947 */ /* 0x002fea000393ffff */
[----:B------:R-:W-:Y:S01]  /*a480*/  R2UR UR6, R137 ;  /* 0x00000000890672ca */ /* 0x000fe200000e0000 */
[----:B------:R-:W-:Y:S01]  /*a490*/  UIADD3 UR4, UPT, UPT, UR9, 0x1200, URZ ;  /* 0x0000120009047890 */ /* 0x000fe2000fffe0ff */
[----:B------:R-:W-:Y:S01]  /*a4a0*/  PLOP3.LUT P0, PT, PT, PT, PT, 0x80, 0x8 ;  /* 0x000000000008781c */ /* 0x000fe20003f0f070 */
[----:B------:R-:W-:Y:S11]  /*a4b0*/  VIADD R0, R0, 0x80 ;  /* 0x0000008000007836 */ /* 0x000ff60000000000 */
[----:B------:R-:W-:Y:S01]  /*a4c0*/  @!UPT UIADD3 URZ, UPT, UPT, URZ, URZ, URZ ;  /* 0x000000fffffff290 */ /* 0x000fe2000fffe0ff */
.L_x_223:
[----:B------:R-:W-:Y:S02]  /*a4d0*/  PLOP3.LUT P1, PT, P1, P0, PT, 0xf2, 0x2f ;  /* 0x00000000002f781c */ /* 0x000fe40000f21e72 */
[----:B------:R-:W-:Y:S01]  /*a4e0*/  @P0 R2UR P1, UR5, R0 ;  /* 0x00000000000502ca */ /* 0x000fe20000020000 */
[----:B------:R-:W-:Y:S07]  /*a4f0*/  UMOV UR7, UR36 ;  /* 0x0000002400077c82 */ /* 0x000fee0008000000 */
[----:B------:R-:W-:Y:S05]  /*a500*/  @P0 PLOP3.LUT P0, PT, P1, PT, PT, 0x80, 0x8 ;  /* 0x000000000008081c */ /* 0x000fea0000f0f070 */
[----:B------:R1:W-:Y:S08]  /*a510*/  UTMASTG.3D [UR4], [UR10] ;  /* 0x000000040a0073b5 */ /* 0x0003f00008010000 */
[----:B-1----:R-:W-:Y:S05]  /*a520*/  @P0 BRA.U.ANY `(.L_x_223) ;  /* 0xfffffffd00e80947 */ /* 0x002fea000393ffff */
[----:B------:R0:W-:Y:S02]  /*a530*/  UTMACMDFLUSH ;  /* 0x00000000000079b7 */ /* 0x0001e40000000000 */
.L_x_221:
[----:B------:R-:W-:Y:S05]  /*a540*/  BSYNC.RECONVERGENT B0 ;  /* 0x0000000000007941 */ /* 0x000fea0003800200 */
.L_x_220:
[----:B------:R-:W-:Y:S01]  /*a550*/  UIADD3 UR43, UPT, UPT, UR43, 0x1, URZ ;  /* 0x000000012b2b7890 */ /* 0x000fe2000fffe0ff */
[----:B------:R-:W-:Y:S01]  /*a560*/  ISETP.NE.AND P0, PT, R155, RZ, PT ;  /* 0x000000ff9b00720c */ /* 0x000fe20003f05270 */
[----:B------:R-:W-:Y:S02]  /*a570*/  BSSY.RECONVERGENT B0, `(.L_x_224) ;  /* 0x0000007000007945 */ /* 0x000fe40003800200 */
[----:B------:R-:W-:Y:S04]  /*a580*/  UISETP.NE.AND UP0, UPT, UR43, 0x4, UPT ;  /* 0x000000042b00788c */ /* 0x000fe8000bf05270 */
[----:B------:R-:W-:Y:S02]  /*a590*/  USEL UR4, URZ, 0x1, UP0 ;  /* 0x00000001ff047887 */ /* 0x000fe40008000000 */
[----:B------:R-:W-:Y:S02]  /*a5a0*/  USEL UR43, UR43, URZ, UP0 ;  /* 0x000000ff2b2b7287 */ /* 0x000fe40008000000 */
[----:B------:R-:W-:Y:S02]  /*a5b0*/  ULOP3.LUT UR44, UR44, UR4, URZ, 0x3c, !UPT ;  /* 0x000000042c2c7292 */ /* 0x000fe4000f8e3cff */
[----:B------:R-:W-:Y:S10]  /*a5c0*/  @P0 BRA `(.L_x_225) ;  /* 0x0000000000040947 */ /* 0x000ff40003800000 */
[----:B------:R-:W-:Y:S04]  /*a5d0*/  DEPBAR.LE SB0, 0x1 ;  /* 0x000080400000791a */ /* 0x000fe80000000000 */
.L_x_225:
[----:B------:R-:W-:Y:S05]  /*a5e0*/  BSYNC.RECONVERGENT B0 ;  /* 0x0000000000007941 */ /* 0x000fea0003800200 */
.L_x_224:
[----:B------:R-:W-:Y:S01]  /*a5f0*/  BAR.SYNC.DEFER_BLOCKING 0x1, 0x80 ;  /* 0x0042000000007b1d */ /* 0x000fe20000010000 */
[----:B------:R-:W-:Y:S01]  /*a600*/  ISETP.NE.AND P3, PT, R159, RZ, PT ;  /* 0x000000ff9f00720c */ /* 0x000fe20003f65270 */
[----:B------:R-:W-:Y:S05]  /*a610*/  VIADD R142, R142, 0x1 ;  /* 0x000000018e8e7836 */ /* 0x000fea0000000000 */
[----:B------:R-:W-:Y:S01]  /*a620*/  ISETP.GE.U32.AND P0, PT, R142, 0x2, PT ;  /* 0x000000028e00780c */ /* 0x000fe20003f06070 */
[----:B------:R-:W-:Y:S11]  /*a630*/  BSSY.RECONVERGENT B0, `(.L_x_226) ;  /* 0x000000b000007945 */ /* 0x000ff60003800200 */
[----:B------:R-:W-:Y:S01]  /*a640*/  @!UPT UIADD3 URZ, UPT, UPT, URZ, URZ, URZ ;  /* 0x000000fffffff290 */ /* 0x000fe2000fffe0ff */
[----:B------:R-:W-:Y:S05]  /*a650*/  @!P0 BRA `(.L_x_227) ;  /* 0x0000000000208947 */ /* 0x000fea0003800000 */
[C---:B-1----:R-:W-:Y:S01]  /*a660*/  @!P3 LEA R2, R148.reuse, UR41, 0x3 ;  /* 0x000000299402bc11 */ /* 0x042fe2000f8e18ff */
[----:B------:R-:W-:Y:S02]  /*a670*/  IMAD.U32 R0, RZ, RZ, UR37 ;  /* 0x00000025ff007e24 */ /* 0x000fe4000f8e00ff */
[----:B------:R-:W-:Y:S02]  /*a680*/  VIADD R148, R148, 0x1 ;  /* 0x0000000194947836 */ /* 0x000fe40000000000 */
[----:B------:R-:W-:Y:S03]  /*a690*/  @!P3 VIADD R2, R2, 0xa0 ;  /* 0x000000a00202b836 */ /* 0x000fe60000000000 */
[----:B------:R-:W-:Y:S02]  /*a6a0*/  ISETP.NE.AND P0, PT, R148, 0x4, PT ;  /* 0x000000049400780c */ /* 0x000fe40003f05270 */
[----:B------:R-:W-:Y:S02]  /*a6b0*/  @!P3 PRMT R0, R0, 0x654, R2 ;  /* 0x000006540000b816 */ /* 0x000fe40000000002 */
[----:B------:R-:W-:Y:S02]  /*a6c0*/  SEL R148, R148, RZ, P0 ;  /* 0x000000ff94947207 */ /* 0x000fe40000000000 */
[----:B------:R2:W-:Y:S07]  /*a6d0*/  @!P3 SYNCS.ARRIVE.TRANS64.RED.A1T0 RZ, [R0+URZ], RZ ;  /* 0x000000ff00ffb9a7 */ /* 0x0005ee00081004ff */
.L_x_227:
[----:B------:R-:W-:Y:S05]  /*a6e0*/  BSYNC.RECONVERGENT B0 ;  /* 0x0000000000007941 */ /* 0x000fea0003800200 */
.L_x_226:
[C---:B------:R-:W-:Y:S01]  /*a6f0*/  ISETP.EQ.OR P2, PT, R68.reuse, 0x3, P3 ;  /* 0x000000034400780c */ /* 0x040fe20001f42670 */
[----:B------:R-:W-:Y:S01]  /*a700*/  VIADD R68, R68, 0x1 ;  /* 0x0000000144447836 */ /* 0x000fe20000000000 */
[----:B------:R-:W-:Y:S04]  /*a710*/  SEL R143, R143, 0x1, P3 ;  /* 0x000000018f8f7807 */ /* 0x000fe80001800000 */
[----:B------:R-:W-:Y:S07]  /*a720*/  ISETP.NE.AND P0, PT, R68, 0x4, PT ;  /* 0x000000044400780c */ /* 0x000fee0003f05270 */
[----:B-1----:R-:W-:Y:S02]  /*a730*/  @!P2 LEA R2, R141, UR41, 0x3 ;  /* 0x000000298d02ac11 */ /* 0x002fe4000f8e18ff */
[----:B--2---:R-:W-:Y:S04]  /*a740*/  @!P2 SHF.L.U32 R0, R144, 0x1f, RZ ;  /* 0x0000001f9000a819 */ /* 0x004fe800000006ff */
[----:B------:R-:W1:Y:S02]  /*a750*/  @!P2 SYNCS.PHASECHK.TRANS64.TRYWAIT P1, [R2+URZ+0x80], R0 ;  /* 0x000080000200a5a7 */ /* 0x000e6400080211ff */
[----:B-1----:R-:W-:Y:S01]  /*a760*/  @!P2 SEL R143, RZ, 0x1, !P1 ;  /* 0x00000001ff8fa807 */ /* 0x002fe20004800000 */
[----:B------:R-:W-:Y:S06]  /*a770*/  @P0 BRA `(.L_x_228) ;  /* 0xffffffbc005c0947 */ /* 0x000fec000383ffff */
[----:B------:R-:W-:Y:S01]  /*a780*/  ISETP.NE.AND P3, PT, R158, RZ, PT ;  /* 0x000000ff9e00720c */ /* 0x000fe20003f65270 */
[----:B------:R-:W-:Y:S01]  /*a790*/  UIADD3 UR42, UPT, UPT, UR42, 0x4, URZ ;  /* 0x000000042a2a7890 */ /* 0x000fe2000fffe0ff */
[----:B------:R-:W-:Y:S01]  /*a7a0*/  ISETP.NE.AND P0, PT, R138, 0x2, PT ;  /* 0x000000028a00780c */ /* 0x000fe20003f05270 */
[----:B------:R-:W-:Y:S02]  /*a7b0*/  IMAD.IADD R22, R145, 0x1, R115 ;  /* 0x0000000191167824 */ /* 0x000fe400078e0273 */
[----:B------:R-:W-:Y:S01]  /*a7c0*/  IMAD.IADD R23, R146, 0x1, R132 ;  /* 0x0000000192177824 */ /* 0x000fe200078e0284 */
[----:B------:R-:W-:Y:S02]  /*a7d0*/  SEL R0, RZ, 0x1, P0 ;  /* 0x00000001ff007807 */ /* 0x000fe40000000000 */
[----:B------:R-:W-:Y:S02]  /*a7e0*/  SEL R138, R138, RZ, P0 ;  /* 0x000000ff8a8a7207 */ /* 0x000fe40000000000 */
[----:B------:R-:W-:-:S03]  /*a7f0*/  LOP3.LUT R149, R149, R0, RZ, 0x3c, !PT ;  /* 0x0000000095957212 */ /* 0x000fc600078e3cff */
[----:B------:R-:W-:Y:S01]  /*a800*/  @P3 R2UR UR36, R147 ;  /* 0x00000000932432ca */ /* 0x000fe200000e0000 */
[----:B------:R-:W-:-:S14]  /*a810*/  @P3 BRA `(.L_x_229) ;  /* 0xffffffac00ec3947 */ /* 0x000fdc000383ffff */
[----:B------:R-:W-:-:S09]  /*a820*/  UISETP.NE.AND UP0, UPT, UR45, URZ, UPT ;  /* 0x000000ff2d00728c */ /* 0x000fd2000bf05270 */
[----:B------:R-:W-:Y:S05]  /*a830*/  BRA.U !UP0, `(.L_x_230) ;  /* 0x0000000108487547 */ /* 0x000fea000b800000 */
[----:B------:R-:W1:Y:S02]  /*a840*/  LDCU.64 UR4, c[0x0][0x890] ;  /* 0x00011200ff0477ac */ /* 0x000e640008000a00 */
[----:B-1----:R-:W-:-:S04]  /*a850*/  UISETP.NE.U32.AND UP0, UPT, UR4, URZ, UPT ;  /* 0x000000ff0400728c */ /* 0x002fc8000bf05070 */
[----:B------:R-:W-:-:S09]  /*a860*/  UISETP.NE.AND.EX UP0, UPT, UR5, URZ, UPT, UP0 ;  /* 0x000000ff0500728c */ /* 0x000fd2000bf05300 */
[----:B------:R-:W-:Y:S05]  /*a870*/  BRA.U UP0, `(.L_x_231) ;  /* 0x00000001000c7547 */ /* 0x000fea000b800000 */
[----:B------:R-:W-:-:S13]  /*a880*/  FSETP.NEU.AND P0, PT, R91, RZ, PT ;  /* 0x000000ff5b00720b */ /* 0x000fda0003f0d000 */
[----:B------:R-:W-:Y:S05]  /*a890*/  @!P0 EXIT ;  /* 0x000000000000894d */ /* 0x000fea0003800000 */
[----:B------:R-:W-:Y:S05]  /*a8a0*/  BRA `(.L_x_230) ;  /* 0x00000000002c7947 */ /* 0x000fea0003800000 */
.L_x_231:
[----:B------:R-:W-:Y:S01]  /*a8b0*/  ISETP.NE.AND P0, PT, R134, RZ, PT ;  /* 0x000000ff8600720c */ /* 0x000fe20003f05270 */
[----:B------:R-:W-:-:S12]  /*a8c0*/  BSSY.RECONVERGENT B0, `(.L_x_230) ;  /* 0x0000009000007945 */ /* 0x000fd80003800200 */
[----:B------:R-:W-:Y:S05]  /*a8d0*/  @P0 BRA `(.L_x_232) ;  /* 0x0000000000140947 */ /* 0x000fea0003800000 */
[----:B------:R-:W1:Y:S02]  /*a8e0*/  LDCU.64 UR4, c[0x0][0x888] ;  /* 0x00011100ff0477ac */ /* 0x000e640008000a00 */
[----:B-1----:R-:W-:-:S04]  /*a8f0*/  ISETP.NE.U32.AND P0, PT, RZ, UR4, PT ;  /* 0x00000004ff007c0c */ /* 0x002fc8000bf05070 */
[----:B------:R-:W-:-:S13]  /*a900*/  ISETP.NE.AND.EX P0, PT, RZ, UR5, PT, P0 ;  /* 0x00000005ff007c0c */ /* 0x000fda000bf05300 */
[----:B------:R-:W-:Y:S05]  /*a910*/  @!P0 EXIT ;  /* 0x000000000000894d */ /* 0x000fea0003800000 */
[----:B------:R-:W-:Y:S05]  /*a920*/  BRA `(.L_x_233) ;  /* 0x0000000000087947 */ /* 0x000fea0003800000 */
.L_x_232:
[----:B------:R-:W-:-:S13]  /*a930*/  FSETP.NEU.AND P0, PT, R91, RZ, PT ;  /* 0x000000ff5b00720b */ /* 0x000fda0003f0d000 */
[----:B------:R-:W-:Y:S05]  /*a940*/  @!P0 EXIT ;  /* 0x000000000000894d */ /* 0x000fea0003800000 */
.L_x_233:
[----:B------:R-:W-:Y:S05]  /*a950*/  BSYNC.RECONVERGENT B0 ;  /* 0x0000000000007941 */ /* 0x000fea0003800200 */
.L_x_230:
[----:B------:R-:W-:Y:S01]  /*a960*/  LEA R2, R148, UR41, 0x3 ;  /* 0x0000002994027c11 */ /* 0x000fe2000f8e18ff */
[----:B------:R-:W-:Y:S01]  /*a970*/  IMAD.U32 R0, RZ, RZ, UR37 ;  /* 0x00000025ff007e24 */ /* 0x000fe2000f8e00ff */
[----:B------:R-:W-:-:S04]  /*a980*/  DEPBAR.LE SB0, 0x0 ;  /* 0x000080000000791a */ /* 0x000fc80000000000 */
[----:B------:R-:W-:-:S05]  /*a990*/  VIADD R2, R2, 0xa0 ;  /* 0x000000a002027836 */ /* 0x000fca0000000000 */
[----:B------:R-:W-:-:S04]  /*a9a0*/  PRMT R0, R0, 0x654, R2 ;  /* 0x0000065400007816 */ /* 0x000fc80000000002 */
[----:B------:R-:W-:Y:S01]  /*a9b0*/  SYNCS.ARRIVE.TRANS64.RED.A1T0 RZ, [R0+URZ], RZ ;  /* 0x000000ff00ff79a7 */ /* 0x000fe200081004ff */
[----:B------:R-:W-:Y:S05]  /*a9c0*/  EXIT ;  /* 0x000000000000794d */ /* 0x000fea0003800000 */
.L_x_24:
[----:B--2---:R2:W4:Y:S02]  /*a9d0*/  SYNCS.PHASECHK.TRANS64.TRYWAIT P0, [R2+URZ+0x140], R3 ;  /* 0x00014003020075a7 */ /* 0x00452400080011ff */
[----:B----4-:R-:W-:Y:S05]  /*a9e0*/  @!P0 NANOSLEEP.SYNCS 0x989680 ;  /* 0x009896800000895d */ /* 0x010fea0003900000 */
[----:B------:R-:W4:Y:S02]  /*a9f0*/  @!P0 SYNCS.PHASECHK.TRANS64 P0, [R2+URZ+0x140], R3 ;  /* 0x00014003020085a7 */ /* 0x000f2400080010ff */
[----:B----4-:R-:W-:Y:S05]  /*aa00*/  @!P0 BRA `(.L_x_24) ;  /* 0xfffffffc00f08947 */ /* 0x010fea000383ffff */
[----:B------:R-:W-:Y:S05]  /*aa10*/  BRA `(.L_x_234) ;  /* 0xffffff6c00887947 */ /* 0x000fea000383ffff */
.L_x_27:
[----:B------:R-:W-:-:S07]  /*aa20*/  MOV R2, UR33 ;  /* 0x0000002100027c02 */ /* 0x000fce0008000f00 */
.L_x_235:
[----:B-1----:R1:W2:Y:S02]  /*aa30*/  SYNCS.PHASECHK.TRANS64.TRYWAIT P0, [R2+URZ+0x40], R4 ;  /* 0x00004004020075a7 */ /* 0x0022a400080011ff */
[----:B--2---:R-:W-:Y:S05]  /*aa40*/  @!P0 NANOSLEEP.SYNCS 0x989680 ;  /* 0x009896800000895d */ /* 0x004fea0003900000 */
[----:B------:R-:W2:Y:S02]  /*aa50*/  @!P0 SYNCS.PHASECHK.TRANS64 P0, [R2+URZ+0x40], R4 ;  /* 0x00004004020085a7 */ /* 0x000ea400080010ff */
[----:B--2---:R-:W-:Y:S05]  /*aa60*/  @!P0 BRA `(.L_x_235) ;  /* 0xfffffffc00f08947 */ /* 0x004fea000383ffff */
[----:B------:R-:W-:Y:S05]  /*aa70*/  BRA `(.L_x_26) ;  /* 0xffffff6c00f07947 */ /* 0x000fea000383ffff */
.L_x_34:
[----:B-1----:R-:W-:-:S07]  /*aa80*/  MOV R2, UR17 ;  /* 0x0000001100027c02 */ /* 0x002fce0008000f00 */
.L_x_236:
[----:B-1----:R1:W2:Y:S02]  /*aa90*/  SYNCS.PHASECHK.TRANS64.TRYWAIT P0, [R2+URZ+0x40], R4 ;  /* 0x00004004020075a7 */ /* 0x0022a400080011ff */
[----:B--2---:R-:W-:Y:S05]  /*aaa0*/  @!P0 NANOSLEEP.SYNCS 0x989680 ;  /* 0x009896800000895d */ /* 0x004fea0003900000 */
[----:B------:R-:W2:Y:S02]  /*aab0*/  @!P0 SYNCS.PHASECHK.TRANS64 P0, [R2+URZ+0x40], R4 ;  /* 0x00004004020085a7 */ /* 0x000ea400080010ff */
[----:B--2---:R-:W-:Y:S05]  /*aac0*/  @!P0 BRA `(.L_x_236) ;  /* 0xfffffffc00f08947 */ /* 0x004fea000383ffff */
[----:B------:R-:W-:Y:S05]  /*aad0*/  BRA `(.L_x_33) ;  /* 0xffffff7000b07947 */ /* 0x000fea000383ffff */
.L_x_39:
[----:B-1----:R1:W2:Y:S02]  /*aae0*/  SYNCS.PHASECHK.TRANS64.TRYWAIT P0, [R2+URZ+0xd0], R3 ;  /* 0x0000d003020075a7 */ /* 0x0022a400080011ff */
[----:B--2---:R-:W-:Y:S05]  /*aaf0*/  @!P0 NANOSLEEP.SYNCS 0x989680 ;  /* 0x009896800000895d */ /* 0x004fea0003900000 */
[----:B------:R-:W2:Y:S02]  /*ab00*/  @!P0 SYNCS.PHASECHK.TRANS64 P0, [R2+URZ+0xd0], R3 ;  /* 0x0000d003020085a7 */ /* 0x000ea400080010ff */
[----:B--2---:R-:W-:Y:S05]  /*ab10*/  @!P0 BRA `(.L_x_39) ;  /* 0xfffffffc00f08947 */ /* 0x004fea000383ffff */
[----:B------:R-:W-:Y:S05]  /*ab20*/  BRA `(.L_x_237) ;  /* 0xffffff7400547947 */ /* 0x000fea000383ffff */
.L_x_43:
[----:B---3--:R-:W-:-:S07]  /*ab30*/  MOV R0, UR4 ;  /* 0x0000000400007c02 */ /* 0x008fce0008000f00 */
.L_x_238:
[----:B-1----:R1:W2:Y:S02]  /*ab40*/  SYNCS.PHASECHK.TRANS64.TRYWAIT P0, [R0+URZ], R2 ;  /* 0x00000002000075a7 */ /* 0x0022a400080011ff */
[----:B--2---:R-:W-:Y:S05]  /*ab50*/  @!P0 NANOSLEEP.SYNCS 0x989680 ;  /* 0x009896800000895d */ /* 0x004fea0003900000 */
[----:B------:R-:W2:Y:S02]  /*ab60*/  @!P0 SYNCS.PHASECHK.TRANS64 P0, [R0+URZ], R2 ;  /* 0x00000002000085a7 */ /* 0x000ea400080010ff */
[----:B--2---:R-:W-:Y:S05]  /*ab70*/  @!P0 BRA `(.L_x_238) ;  /* 0xfffffffc00f08947 */ /* 0x004fea000383ffff */
[----:B------:R-:W-:Y:S05]  /*ab80*/  BRA `(.L_x_239) ;  /* 0xffffff7800c47947 */ /* 0x000fea000383ffff */
.L_x_44:
[----:B---3--:R-:W-:-:S07]  /*ab90*/  MOV R0, UR4 ;  /* 0x0000000400007c02 */ /* 0x008fce0008000f00 */
.L_x_240:
[----:B-1----:R1:W2:Y:S02]  /*aba0*/  SYNCS.PHASECHK.TRANS64.TRYWAIT P0, [R0+URZ], R3 ;  /* 0x00000003000075a7 */ /* 0x0022a400080011ff */
[----:B--2---:R-:W-:Y:S05]  /*abb0*/  @!P0 NANOSLEEP.SYNCS 0x989680 ;  /* 0x009896800000895d */ /* 0x004fea0003900000 */
[----:B------:R-:W2:Y:S02]  /*abc0*/  @!P0 SYNCS.PHASECHK.TRANS64 P0, [R0+URZ], R3 ;  /* 0x00000003000085a7 */ /* 0x000ea400080010ff */
[----:B--2---:R-:W-:Y:S05]  /*abd0*/  @!P0 BRA `(.L_x_240) ;  /* 0xfffffffc00f08947 */ /* 0x004fea000383ffff */
[----:B------:R-:W-:Y:S05]  /*abe0*/  BRA `(.L_x_241) ;  /* 0xffffff7800d07947 */ /* 0x000fea000383ffff */
.L_x_45:
[----:B---3--:R-:W-:-:S07]  /*abf0*/  MOV R0, UR4 ;  /* 0x0000000400007c02 */ /* 0x008fce0008000f00 */
.L_x_242:
[----:B-1----:R1:W2:Y:S02]  /*ac00*/  SYNCS.PHASECHK.TRANS64.TRYWAIT P0, [R0+URZ], R3 ;  /* 0x00000003000075a7 */ /* 0x0022a400080011ff */
[----:B--2---:R-:W-:Y:S05]  /*ac10*/  @!P0 NANOSLEEP.SYNCS 0x989680 ;  /* 0x009896800000895d */ /* 0x004fea0003900000 */
[----:B------:R-:W2:Y:S02]  /*ac20*/  @!P0 SYNCS.PHASECHK.TRANS64 P0, [R0+URZ], R3 ;  /* 0x00000003000085a7 */ /* 0x000ea400080010ff */
[----:B--2---:R-:W-:Y:S05]  /*ac30*/  @!P0 BRA `(.L_x_242) ;  /* 0xfffffffc00f08947 */ /* 0x004fea000383ffff */
[----:B------:R-:W-:Y:S05]  /*ac40*/  BRA `(.L_x_243) ;  /* 0xffffff7800dc7947 */ /* 0x000fea000383ffff */
.L_x_46:
[----:B---3--:R-:W-:-:S07]  /*ac50*/  MOV R0, UR4 ;  /* 0x0000000400007c02 */ /* 0x008fce0008000f00 */
.L_x_244:
[----:B-1----:R1:W2:Y:S02]  /*ac60*/  SYNCS.PHASECHK.TRANS64.TRYWAIT P0, [R0+URZ], R3 ;  /* 0x00000003000075a7 */ /* 0x0022a400080011ff */
[----:B--2---:R-:W-:Y:S05]  /*ac70*/  @!P0 NANOSLEEP.SYNCS 0x989680 ;  /* 0x009896800000895d */ /* 0x004fea0003900000 */
[----:B------:R-:W2:Y:S02]  /*ac80*/  @!P0 SYNCS.PHASECHK.TRANS64 P0, [R0+URZ], R3 ;  /* 0x00000003000085a7 */ /* 0x000ea400080010ff */
[----:B--2---:R-:W-:Y:S05]  /*ac90*/  @!P0 BRA `(.L_x_244) ;  /* 0xfffffffc00f08947 */ /* 0x004fea000383ffff */
[----:B------:R-:W-:Y:S05]  /*aca0*/  BRA `(.L_x_245) ;  /* 0xffffff7800e87947 */ /* 0x000fea000383ffff */
.L_x_47:
[----:B---3--:R-:W-:-:S07]  /*acb0*/  MOV R0, UR4 ;  /* 0x0000000400007c02 */ /* 0x008fce0008000f00 */
.L_x_246:
[----:B-1----:R1:W2:Y:S02]  /*acc0*/  SYNCS.PHASECHK.TRANS64.TRYWAIT P0, [R0+URZ], R3 ;  /* 0x00000003000075a7 */ /* 0x0022a400080011ff */
[----:B--2---:R-:W-:Y:S05]  /*acd0*/  @!P0 NANOSLEEP.SYNCS 0x989680 ;  /* 0x009896800000895d */ /* 0x004fea0003900000 */
[----:B------:R-:W2:Y:S02]  /*ace0*/  @!P0 SYNCS.PHASECHK.TRANS64 P0, [R0+URZ], R3 ;  /* 0x00000003000085a7 */ /* 0x000ea400080010ff */
[----:B--2---:R-:W-:Y:S05]  /*acf0*/  @!P0 BRA `(.L_x_246) ;  /* 0xfffffffc00f08947 */ /* 0x004fea000383ffff */
[----:B------:R-:W-:Y:S05]  /*ad00*/  BRA `(.L_x_247) ;  /* 0xffffff7800f47947 */ /* 0x000fea000383ffff */
.L_x_48:
[----:B---3--:R-:W-:-:S07]  /*ad10*/  MOV R0, UR4 ;  /* 0x0000000400007c02 */ /* 0x008fce0008000f00 */
.L_x_248:
[----:B-1----:R1:W2:Y:S02]  /*ad20*/  SYNCS.PHASECHK.TRANS64.TRYWAIT P0, [R0+URZ], R3 ;  /* 0x00000003000075a7 */ /* 0x0022a400080011ff */
[----:B--2---:R-:W-:Y:S05]  /*ad30*/  @!P0 NANOSLEEP.SYNCS 0x989680 ;  /* 0x009896800000895d */ /* 0x004fea0003900000 */
[----:B------:R-:W2:Y:S02]  /*ad40*/  @!P0 SYNCS.PHASECHK.TRANS64 P0, [R0+URZ], R3 ;  /* 0x00000003000085a7 */ /* 0x000ea400080010ff */
[----:B--2---:R-:W-:Y:S05]  /*ad50*/  @!P0 BRA `(.L_x_248) ;  /* 0xfffffffc00f08947 */ /* 0x004fea000383ffff */
[----:B------:R-:W-:Y:S05]  /*ad60*/  BRA `(.L_x_249) ;  /* 0xffffff7c00007947 */ /* 0x000fea000383ffff */
.L_x_49:
[----:B---3--:R-:W-:-:S07]  /*ad70*/  MOV R0, UR4 ;  /* 0x0000000400007c02 */ /* 0x008fce0008000f00 */
.L_x_250:
[----:B-1----:R1:W2:Y:S02]  /*ad80*/  SYNCS.PHASECHK.TRANS64.TRYWAIT P0, [R0+URZ], R3 ;  /* 0x00000003000075a7 */ /* 0x0022a400080011ff */
[----:B--2---:R-:W-:Y:S05]  /*ad90*/  @!P0 NANOSLEEP.SYNCS 0x989680 ;  /* 0x009896800000895d */ /* 0x004fea0003900000 */
[----:B------:R-:W2:Y:S02]  /*ada0*/  @!P0 SYNCS.PHASECHK.TRANS64 P0, [R0+URZ], R3 ;  /* 0x00000003000085a7 */ /* 0x000ea400080010ff */
[----:B--2---:R-:W-:Y:S05]  /*adb0*/  @!P0 BRA `(.L_x_250) ;  /* 0xfffffffc00f08947 */ /* 0x004fea000383ffff */
[----:B------:R-:W-:Y:S05]  /*adc0*/  BRA `(.L_x_251) ;  /* 0xffffff7c000c7947 */ /* 0x000fea000383ffff */
.L_x_52:
[----:B-1----:R1:W2:Y:S02]  /*add0*/  SYNCS.PHASECHK.TRANS64.TRYWAIT P0, [R0+URZ+0x130], R4 ;  /* 0x00013004000075a7 */ /* 0x0022a400080011ff */
[----:B--2---:R-:W-:Y:S05]  /*ade0*/  @!P0 NANOSLEEP.SYNCS 0x989680 ;  /* 0x009896800000895d */ /* 0x004fea0003900000 */
[----:B------:R-:W2:Y:S02]  /*adf0*/  @!P0 SYNCS.PHASECHK.TRANS64 P0, [R0+URZ+0x130], R4 ;  /* 0x00013004000085a7 */ /* 0x000ea400080010ff */
[----:B--2---:R-:W-:Y:S05]  /*ae00*/  @!P0 BRA `(.L_x_52) ;  /* 0xfffffffc00f08947 */ /* 0x004fea000383ffff */
[----:B------:R-:W-:Y:S05]  /*ae10*/  BRA `(.L_x_252) ;  /* 0xffffff7c006c7947 */ /* 0x000fea000383ffff */
.L_x_53:
[----:B------:R-:W-:-:S07]  /*ae20*/  MOV R0, UR5 ;  /* 0x0000000500007c02 */ /* 0x000fce0008000f00 */
.L_x_253:
[----:B-1----:R1:W2:Y:S02]  /*ae30*/  SYNCS.PHASECHK.TRANS64.TRYWAIT P0, [R0+URZ+0xe0], R5 ;  /* 0x0000e005000075a7 */ /* 0x0022a400080011ff */
[----:B--2---:R-:W-:Y:S05]  /*ae40*/  @!P0 NANOSLEEP.SYNCS 0x989680 ;  /* 0x009896800000895d */ /* 0x004fea0003900000 */
[----:B------:R-:W2:Y:S02]  /*ae50*/  @!P0 SYNCS.PHASECHK.TRANS64 P0, [R0+URZ+0xe0], R5 ;  /* 0x0000e005000085a7 */ /* 0x000ea400080010ff */
[----:B--2---:R-:W-:Y:S05]  /*ae60*/  @!P0 BRA `(.L_x_253) ;  /* 0xfffffffc00f08947 */ /* 0x004fea000383ffff */
[----:B------:R-:W-:Y:S05]  /*ae70*/  BRA `(.L_x_254) ;  /* 0xffffff7c007c7947 */ /* 0x000fea000383ffff */
.L_x_54:
[----:B-1----:R1:W2:Y:S02]  /*ae80*/  SYNCS.PHASECHK.TRANS64.TRYWAIT P1, [R0+URZ+0xd0], R4 ;  /* 0x0000d004000075a7 */ /* 0x0022a400080211ff */
[----:B--2---:R-:W-:Y:S05]  /*ae90*/  @!P1 NANOSLEEP.SYNCS 0x989680 ;  /* 0x009896800000995d */ /* 0x004fea0003900000 */
[----:B------:R-:W2:Y:S02]  /*aea0*/  @!P1 SYNCS.PHASECHK.TRANS64 P1, [R0+URZ+0xd0], R4 ;  /* 0x0000d004000095a7 */ /* 0x000ea400080210ff */
[----:B--2---:R-:W-:Y:S05]  /*aeb0*/  @!P1 BRA `(.L_x_54) ;  /* 0xfffffffc00f09947 */ /* 0x004fea000383ffff */
[----:B------:R-:W-:Y:S05]  /*aec0*/  BRA `(.L_x_255) ;  /* 0xffffff7c00ac7947 */ /* 0x000fea000383ffff */
.L_x_57:
[----:B------:R-:W-:-:S07]  /*aed0*/  MOV R0, UR5 ;  /* 0x0000000500007c02 */ /* 0x000fce0008000f00 */
.L_x_256:
[----:B-1----:R1:W2:Y:S02]  /*aee0*/  SYNCS.PHASECHK.TRANS64.TRYWAIT P0, [R0+URZ+0xe0], R2 ;  /* 0x0000e002000075a7 */ /* 0x0022a400080011ff */
[----:B--2---:R-:W-:Y:S05]  /*aef0*/  @!P0 NANOSLEEP.SYNCS 0x989680 ;  /* 0x009896800000895d */ /* 0x004fea0003900000 */
[----:B------:R-:W2:Y:S02]  /*af00*/  @!P0 SYNCS.PHASECHK.TRANS64 P0, [R0+URZ+0xe0], R2 ;  /* 0x0000e002000085a7 */ /* 0x000ea400080010ff */
[----:B--2---:R-:W-:Y:S05]  /*af10*/  @!P0 BRA `(.L_x_256) ;  /* 0xfffffffc00f08947 */ /* 0x004fea000383ffff */
[----:B------:R-:W-:Y:S05]  /*af20*/  BRA `(.L_x_56) ;  /* 0xffffff8000007947 */ /* 0x000fea000383ffff */
.L_x_66:
[----:B-1----:R-:W-:-:S04]  /*af30*/  MOV R4, UR6 ;  /* 0x0000000600047c02 */ /* 0x002fc80008000f00 */
[----:B------:R1:W2:Y:S03]  /*af40*/  SYNCS.PHASECHK.TRANS64.TRYWAIT P0, [R4+URZ+0x8], R5 ;  /* 0x00000805040075a7 */ /* 0x0002a600080011ff */
[----:B--2---:R-:W-:Y:S05]  /*af50*/  @!P0 NANOSLEEP.SYNCS 0x989680 ;  /* 0x009896800000895d */ /* 0x004fea0003900000 */
[----:B------:R-:W2:Y:S02]  /*af60*/  @!P0 SYNCS.PHASECHK.TRANS64 P0, [R4+URZ+0x8], R5 ;  /* 0x00000805040085a7 */ /* 0x000ea400080010ff */
[----:B--2---:R-:W-:Y:S05]  /*af70*/  @!P0 BRA `(.L_x_66) ;  /* 0xfffffffc00ec8947 */ /* 0x004fea000383ffff */
[----:B------:R-:W-:Y:S05]  /*af80*/  BRA `(.L_x_65) ;  /* 0xffffff8000b47947 */ /* 0x000fea000383ffff */
.L_x_68:
[----:B------:R-:W-:Y:S01]  /*af90*/  BSSY B0, `(.L_x_257) ;  /* 0x0000006000007945 */ /* 0x000fe20003800000 */
[----:B------:R-:W-:-:S07]  /*afa0*/  MOV R15, 0xffffffff ;  /* 0xffffffff000f7802 */ /* 0x000fce0000000f00 */
[----:B-1---5:R-:W-:Y:S05]  /*afb0*/  WARPSYNC.COLLECTIVE R15, `(.L_x_258) ;  /* 0x000000000f0c7348 */ /* 0x022fea0003c00000 */
[----:B------:R-:W-:Y:S02]  /*afc0*/  ELECT P6, UR79, PT ;  /* 0x00000000004f782f */ /* 0x000fe400038c0000 */
[----:B------:R-:W-:Y:S01]  /*afd0*/  MOV R14, UR79 ;  /* 0x0000004f000e7c02 */ /* 0x000fe20008000f00 */
[----:B-1---5:R-:W-:Y:S10]  /*afe0*/  ENDCOLLECTIVE ;  /* 0x000000000000791b */ /* 0x022ff40003800000 */
.L_x_258:
[----:B------:R-:W-:Y:S05]  /*aff0*/  BSYNC B0 ;  /* 0x0000000000007941 */ /* 0x000fea0003800000 */
.L_x_257:
[----:B------:R-:W-:Y:S05]  /*b000*/  BRA `(.L_x_259) ;  /* 0xffffff8000e47947 */ /* 0x000fea000383ffff */
.L_x_70:
[----:B-1----:R-:W-:-:S04]  /*b010*/  MOV R2, UR6 ;  /* 0x0000000600027c02 */ /* 0x002fc80008000f00 */
[----:B------:R1:W2:Y:S03]  /*b020*/  SYNCS.PHASECHK.TRANS64.TRYWAIT P0, [R2+URZ+0x8], R3 ;  /* 0x00000803020075a7 */ /* 0x0002a600080011ff */
[----:B--2---:R-:W-:Y:S05]  /*b030*/  @!P0 NANOSLEEP.SYNCS 0x989680 ;  /* 0x009896800000895d */ /* 0x004fea0003900000 */
[----:B------:R-:W2:Y:S02]  /*b040*/  @!P0 SYNCS.PHASECHK.TRANS64 P0, [R2+URZ+0x8], R3 ;  /* 0x00000803020085a7 */ /* 0x000ea400080010ff */
[----:B--2---:R-:W-:Y:S05]  /*b050*/  @!P0 BRA `(.L_x_70) ;  /* 0xfffffffc00ec8947 */ /* 0x004fea000383ffff */
[----:B------:R-:W-:Y:S05]  /*b060*/  BRA `(.L_x_69) ;  /* 0xffffff8000e87947 */ /* 0x000fea000383ffff */
.L_x_71:
[----:B-1----:R1:W2:Y:S02]  /*b070*/  SYNCS.PHASECHK.TRANS64.TRYWAIT P0, [R0+URZ+0xd0], R4 ;  /* 0x0000d004000075a7 */ /* 0x0022a400080011ff */
[----:B--2---:R-:W-:Y:S05]  /*b080*/  @!P0 NANOSLEEP.SYNCS 0x989680 ;  /* 0x009896800000895d */ /* 0x004fea0003900000 */
[----:B------:R-:W2:Y:S02]  /*b090*/  @!P0 SYNCS.PHASECHK.TRANS64 P0, [R0+URZ+0xd0], R4 ;  /* 0x0000d004000085a7 */ /* 0x000ea400080010ff */
[----:B--2---:R-:W-:Y:S05]  /*b0a0*/  @!P0 BRA `(.L_x_71) ;  /* 0xfffffffc00f08947 */ /* 0x004fea000383ffff */
[----:B------:R-:W-:Y:S05]  /*b0b0*/  BRA `(.L_x_260) ;  /* 0xffffff8400d47947 */ /* 0x000fea000383ffff */
.L_x_73:
[----:B------:R-:W-:-:S07]  /*b0c0*/  MOV R0, UR9 ;  /* 0x0000000900007c02 */ /* 0x000fce0008000f00 */
.L_x_261:
[----:B-1----:R1:W2:Y:S02]  /*b0d0*/  SYNCS.PHASECHK.TRANS64.TRYWAIT P0, [R0+URZ+0x110], R4 ;  /* 0x00011004000075a7 */ /* 0x0022a400080011ff */
[----:B--2---:R-:W-:Y:S05]  /*b0e0*/  @!P0 NANOSLEEP.SYNCS 0x989680 ;  /* 0x009896800000895d */ /* 0x004fea0003900000 */
[----:B------:R-:W2:Y:S02]  /*b0f0*/  @!P0 SYNCS.PHASECHK.TRANS64 P0, [R0+URZ+0x110], R4 ;  /* 0x00011004000085a7 */ /* 0x000ea400080010ff */
[----:B--2---:R-:W-:Y:S05]  /*b100*/  @!P0 BRA `(.L_x_261) ;  /* 0xfffffffc00f08947 */ /* 0x004fea000383ffff */
[----:B------:R-:W-:Y:S05]  /*b110*/  BRA `(.L_x_262) ;  /* 0xffffff8800207947 */ /* 0x000fea000383ffff */
.L_x_76:
[----:B------:R-:W-:Y:S07]  /*b120*/  MOV R0, UR8 ;  /* 0x0000000800007c02 */ /* 0x000fee0008000f00 */
.L_x_263:
[----:B-1----:R1:W2:Y:S02]  /*b130*/  SYNCS.PHASECHK.TRANS64.TRYWAIT P0, [R0+URZ], R4 ;  /* 0x00000004000075a7 */ /* 0x0022a400080011ff */
[----:B--2---:R-:W-:Y:S05]  /*b140*/  @!P0 NANOSLEEP.SYNCS 0x989680 ;  /* 0x009896800000895d */ /* 0x004fea0003900000 */
[----:B------:R-:W2:Y:S02]  /*b150*/  @!P0 SYNCS.PHASECHK.TRANS64 P0, [R0+URZ], R4 ;  /* 0x00000004000085a7 */ /* 0x000ea400080010ff */
[----:B--2---:R-:W-:Y:S05]  /*b160*/  @!P0 BRA `(.L_x_263) ;  /* 0xfffffffc00f08947 */ /* 0x004fea000383ffff */
[----:B------:R-:W-:Y:S05]  /*b170*/  BRA `(.L_x_75) ;  /* 0xffffff8800347947 */ /* 0x000fea000383ffff */
.L_x_80:
[----:B-1----:R-:W-:-:S07]  /*b180*/  MOV R0, UR8 ;  /* 0x0000000800007c02 */ /* 0x002fce0008000f00 */
.L_x_264:
[----:B-1----:R1:W2:Y:S02]  /*b190*/  SYNCS.PHASECHK.TRANS64.TRYWAIT P0, [R0+URZ], R2 ;  /* 0x00000002000075a7 */ /* 0x0022a400080011ff */
[----:B--2---:R-:W-:Y:S05]  /*b1a0*/  @!P0 NANOSLEEP.SYNCS 0x989680 ;  /* 0x009896800000895d */ /* 0x004fea0003900000 */
[----:B------:R-:W2:Y:S02]  /*b1b0*/  @!P0 SYNCS.PHASECHK.TRANS64 P0, [R0+URZ], R2 ;  /* 0x00000002000085a7 */ /* 0x000ea400080010ff */
[----:B--2---:R-:W-:Y:S05]  /*b1c0*/  @!P0 BRA `(.L_x_264) ;  /* 0xfffffffc00f08947 */ /* 0x004fea000383ffff */
[----:B------:R-:W-:Y:S05]  /*b1d0*/  BRA `(.L_x_265) ;  /* 0xffffff8c00287947 */ /* 0x000fea000383ffff */
.L_x_81:
[----:B------:R-:W-:-:S07]  /*b1e0*/  MOV R0, UR8 ;  /* 0x0000000800007c02 */ /* 0x000fce0008000f00 */
.L_x_266:
[----:B-1----:R1:W2:Y:S02]  /*b1f0*/  SYNCS.PHASECHK.TRANS64.TRYWAIT P0, [R0+URZ], R3 ;  /* 0x00000003000075a7 */ /* 0x0022a400080011ff */
[----:B--2---:R-:W-:Y:S05]  /*b200*/  @!P0 NANOSLEEP.SYNCS 0x989680 ;  /* 0x009896800000895d */ /* 0x004fea0003900000 */
[----:B------:R-:W2:Y:S02]  /*b210*/  @!P0 SYNCS.PHASECHK.TRANS64 P0, [R0+URZ], R3 ;  /* 0x00000003000085a7 */ /* 0x000ea400080010ff */
[----:B--2---:R-:W-:Y:S05]  /*b220*/  @!P0 BRA `(.L_x_266) ;  /* 0xfffffffc00f08947 */ /* 0x004fea000383ffff */
[----:B------:R-:W-:Y:S05]  /*b230*/  BRA `(.L_x_267) ;  /* 0xffffff8c00347947 */ /* 0x000fea000383ffff */
.L_x_82:
[----:B------:R-:W-:-:S07]  /*b240*/  MOV R0, UR8 ;  /* 0x0000000800007c02 */ /* 0x000fce0008000f00 */
.L_x_268:
[----:B-1----:R1:W2:Y:S02]  /*b250*/  SYNCS.PHASECHK.TRANS64.TRYWAIT P0, [R0+URZ], R3 ;  /* 0x00000003000075a7 */ /* 0x0022a400080011ff */
[----:B--2---:R-:W-:Y:S05]  /*b260*/  @!P0 NANOSLEEP.SYNCS 0x989680 ;  /* 0x009896800000895d */ /* 0x004fea0003900000 */
[----:B------:R-:W2:Y:S02]  /*b270*/  @!P0 SYNCS.PHASECHK.TRANS64 P0, [R0+URZ], R3 ;  /* 0x00000003000085a7 */ /* 0x000ea400080010ff */
[----:B--2---:R-:W-:Y:S05]  /*b280*/  @!P0 BRA `(.L_x_268) ;  /* 0xfffffffc00f08947 */ /* 0x004fea000383ffff */
[----:B------:R-:W-:Y:S05]  /*b290*/  BRA `(.L_x_269) ;  /* 0xffffff8c00407947 */ /* 0x000fea000383ffff */
.L_x_85:
[----:B------:R-:W-:-:S07]  /*b2a0*/  MOV R0, UR7 ;  /* 0x0000000700007c02 */ /* 0x000fce0008000f00 */
.L_x_270:
[----:B-1----:R1:W2:Y:S02]  /*b2b0*/  SYNCS.PHASECHK.TRANS64.TRYWAIT P1, [R0+URZ+0x150], R2 ;  /* 0x00015002000075a7 */ /* 0x0022a400080211ff */
[----:B--2---:R-:W-:Y:S05]  /*b2c0*/  @!P1 NANOSLEEP.SYNCS 0x989680 ;  /* 0x009896800000995d */ /* 0x004fea0003900000 */
[----:B------:R-:W2:Y:S02]  /*b2d0*/  @!P1 SYNCS.PHASECHK.TRANS64 P1, [R0+URZ+0x150], R2 ;  /* 0x00015002000095a7 */ /* 0x000ea400080210ff */
[----:B--2---:R-:W-:Y:S05]  /*b2e0*/  @!P1 BRA `(.L_x_270) ;  /* 0xfffffffc00f09947 */ /* 0x004fea000383ffff */
[----:B------:R-:W-:Y:S05]  /*b2f0*/  BRA `(.L_x_271) ;  /* 0xffffff8c008c7947 */ /* 0x000fea000383ffff */
.L_x_90:
[----:B--2---:R2:W4:Y:S02]  /*b300*/  SYNCS.PHASECHK.TRANS64.TRYWAIT P0, [R0+URZ+0xd0], R2 ;  /* 0x0000d002000075a7 */ /* 0x00452400080011ff */
[----:B----4-:R-:W-:Y:S05]  /*b310*/  @!P0 NANOSLEEP.SYNCS 0x989680 ;  /* 0x009896800000895d */ /* 0x010fea0003900000 */
[----:B------:R-:W4:Y:S02]  /*b320*/  @!P0 SYNCS.PHASECHK.TRANS64 P0, [R0+URZ+0xd0], R2 ;  /* 0x0000d002000085a7 */ /* 0x000f2400080010ff */
[----:B----4-:R-:W-:Y:S05]  /*b330*/  @!P0 BRA `(.L_x_90) ;  /* 0xfffffffc00f08947 */ /* 0x010fea000383ffff */
[----:B------:R-:W-:Y:S05]  /*b340*/  BRA `(.L_x_272) ;  /* 0xffffff9000a07947 */ /* 0x000fea000383ffff */
.L_x_93:
[----:B------:R-:W-:Y:S07]  /*b350*/  MOV R0, UR7 ;  /* 0x0000000700007c02 */ /* 0x000fee0008000f00 */
.L_x_273:
[----:B--2---:R2:W4:Y:S02]  /*b360*/  SYNCS.PHASECHK.TRANS64.TRYWAIT P0, [R0+URZ+0xc8], R2 ;  /* 0x0000c802000075a7 */ /* 0x00452400080011ff */
[----:B----4-:R-:W-:Y:S05]  /*b370*/  @!P0 NANOSLEEP.SYNCS 0x989680 ;  /* 0x009896800000895d */ /* 0x010fea0003900000 */
[----:B------:R-:W4:Y:S02]  /*b380*/  @!P0 SYNCS.PHASECHK.TRANS64 P0, [R0+URZ+0xc8], R2 ;  /* 0x0000c802000085a7 */ /* 0x000f2400080010ff */
[----:B----4-:R-:W-:Y:S05]  /*b390*/  @!P0 BRA `(.L_x_273) ;  /* 0xfffffffc00f08947 */ /* 0x010fea000383ffff */
[----:B------:R-:W-:Y:S05]  /*b3a0*/  BRA `(.L_x_92) ;  /* 0xffffff9400807947 */ /* 0x000fea000383ffff */
.L_x_96:
[----:B------:R-:W-:Y:S07]  /*b3b0*/  MOV R0, UR7 ;  /* 0x0000000700007c02 */ /* 0x000fee0008000f00 */
.L_x_274:
[----:B-1----:R1:W2:Y:S02]  /*b3c0*/  SYNCS.PHASECHK.TRANS64.TRYWAIT P0, [R0+URZ+0xa0], R22 ;  /* 0x0000a016000075a7 */ /* 0x0022a400080011ff */
[----:B--2---:R-:W-:Y:S05]  /*b3d0*/  @!P0 NANOSLEEP.SYNCS 0x989680 ;  /* 0x009896800000895d */ /* 0x004fea0003900000 */
[----:B------:R-:W2:Y:S02]  /*b3e0*/  @!P0 SYNCS.PHASECHK.TRANS64 P0, [R0+URZ+0xa0], R22 ;  /* 0x0000a016000085a7 */ /* 0x000ea400080010ff */
[----:B--2---:R-:W-:Y:S05]  /*b3f0*/  @!P0 BRA `(.L_x_274) ;  /* 0xfffffffc00f08947 */ /* 0x004fea000383ffff */
[----:B------:R-:W-:Y:S05]  /*b400*/  BRA `(.L_x_275) ;  /* 0xffffff9400f87947 */ /* 0x000fea000383ffff */
.L_x_97:
[----:B------:R-:W-:Y:S07]  /*b410*/  MOV R0, UR7 ;  /* 0x0000000700007c02 */ /* 0x000fee0008000f00 */
.L_x_276:
[----:B-1----:R1:W2:Y:S02]  /*b420*/  SYNCS.PHASECHK.TRANS64.TRYWAIT P0, [R0+URZ+0xa8], R22 ;  /* 0x0000a816000075a7 */ /* 0x0022a400080011ff */
[----:B--2---:R-:W-:Y:S05]  /*b430*/  @!P0 NANOSLEEP.SYNCS 0x989680 ;  /* 0x009896800000895d */ /* 0x004fea0003900000 */
[----:B------:R-:W2:Y:S02]  /*b440*/  @!P0 SYNCS.PHASECHK.TRANS64 P0, [R0+URZ+0xa8], R22 ;  /* 0x0000a816000085a7 */ /* 0x000ea400080010ff */
[----:B--2---:R-:W-:Y:S05]  /*b450*/  @!P0 BRA `(.L_x_276) ;  /* 0xfffffffc00f08947 */ /* 0x004fea000383ffff */
[----:B------:R-:W-:Y:S05]  /*b460*/  BRA `(.L_x_277) ;  /* 0xffffff9800507947 */ /* 0x000fea000383ffff */
.L_x_98:
[----:B------:R-:W-:Y:S07]  /*b470*/  MOV R0, UR7 ;  /* 0x0000000700007c02 */ /* 0x000fee0008000f00 */
.L_x_278:
[----:B-1----:R1:W2:Y:S02]  /*b480*/  SYNCS.PHASECHK.TRANS64.TRYWAIT P0, [R0+URZ+0xb0], R22 ;  /* 0x0000b016000075a7 */ /* 0x0022a400080011ff */
[----:B--2---:R-:W-:Y:S05]  /*b490*/  @!P0 NANOSLEEP.SYNCS 0x989680 ;  /* 0x009896800000895d */ /* 0x004fea0003900000 */
[----:B------:R-:W2:Y:S02]  /*b4a0*/  @!P0 SYNCS.PHASECHK.TRANS64 P0, [R0+URZ+0xb0], R22 ;  /* 0x0000b016000085a7 */ /* 0x000ea400080010ff */
[----:B--2---:R-:W-:Y:S05]  /*b4b0*/  @!P0 BRA `(.L_x_278) ;  /* 0xfffffffc00f08947 */ /* 0x004fea000383ffff */
[----:B------:R-:W-:Y:S05]  /*b4c0*/  BRA `(.L_x_279) ;  /* 0xffffff9800ac7947 */ /* 0x000fea000383ffff */
.L_x_99:
[----:B------:R-:W-:Y:S07]  /*b4d0*/  MOV R0, UR7 ;  /* 0x0000000700007c02 */ /* 0x000fee0008000f00 */
.L_x_280:
[----:B-1----:R1:W2:Y:S02]  /*b4e0*/  SYNCS.PHASECHK.TRANS64.TRYWAIT P0, [R0+URZ+0xb8], R22 ;  /* 0x0000b816000075a7 */ /* 0x0022a400080011ff */
[----:B--2---:R-:W-:Y:S05]  /*b4f0*/  @!P0 NANOSLEEP.SYNCS 0x989680 ;  /* 0x009896800000895d */ /* 0x004fea0003900000 */
[----:B------:R-:W2:Y:S02]  /*b500*/  @!P0 SYNCS.PHASECHK.TRANS64 P0, [R0+URZ+0xb8], R22 ;  /* 0x0000b816000085a7 */ /* 0x000ea400080010ff */
[----:B--2---:R-:W-:Y:S05]  /*b510*/  @!P0 BRA `(.L_x_280) ;  /* 0xfffffffc00f08947 */ /* 0x004fea000383ffff */
[----:B------:R-:W-:Y:S05]  /*b520*/  BRA `(.L_x_281) ;  /* 0xffffff9c004c7947 */ /* 0x000fea000383ffff */
.L_x_101:
[----:B------:R-:W-:-:S07]  /*b530*/  MOV R0, UR7 ;  /* 0x0000000700007c02 */ /* 0x000fce0008000f00 */
.L_x_282:
[----:B-1----:R1:W4:Y:S02]  /*b540*/  SYNCS.PHASECHK.TRANS64.TRYWAIT P0, [R0+URZ+0xa0], R2 ;  /* 0x0000a002000075a7 */ /* 0x00232400080011ff */
[----:B----4-:R-:W-:Y:S05]  /*b550*/  @!P0 NANOSLEEP.SYNCS 0x989680 ;  /* 0x009896800000895d */ /* 0x010fea0003900000 */
[----:B------:R-:W4:Y:S02]  /*b560*/  @!P0 SYNCS.PHASECHK.TRANS64 P0, [R0+URZ+0xa0], R2 ;  /* 0x0000a002000085a7 */ /* 0x000f2400080010ff */
[----:B----4-:R-:W-:Y:S05]  /*b570*/  @!P0 BRA `(.L_x_282) ;  /* 0xfffffffc00f08947 */ /* 0x010fea000383ffff */
[----:B------:R-:W-:Y:S05]  /*b580*/  BRA `(.L_x_283) ;  /* 0xffffff9c00d47947 */ /* 0x000fea000383ffff */
.L_x_102:
[----:B-1----:R-:W-:-:S07]  /*b590*/  MOV R0, UR7 ;  /* 0x0000000700007c02 */ /* 0x002fce0008000f00 */
.L_x_284:
[----:B-1----:R1:W4:Y:S02]  /*b5a0*/  SYNCS.PHASECHK.TRANS64.TRYWAIT P0, [R0+URZ+0xa8], R2 ;  /* 0x0000a802000075a7 */ /* 0x00232400080011ff */
[----:B----4-:R-:W-:Y:S05]  /*b5b0*/  @!P0 NANOSLEEP.SYNCS 0x989680 ;  /* 0x009896800000895d */ /* 0x010fea0003900000 */
[----:B------:R-:W4:Y:S02]  /*b5c0*/  @!P0 SYNCS.PHASECHK.TRANS64 P0, [R0+URZ+0xa8], R2 ;  /* 0x0000a802000085a7 */ /* 0x000f2400080010ff */
[----:B----4-:R-:W-:Y:S05]  /*b5d0*/  @!P0 BRA `(.L_x_284) ;  /* 0xfffffffc00f08947 */ /* 0x010fea000383ffff */
[----:B------:R-:W-:Y:S05]  /*b5e0*/  BRA `(.L_x_285) ;  /* 0xffffff9c00c47947 */ /* 0x000fea000383ffff */
.L_x_103:
[----:B-1----:R-:W-:-:S07]  /*b5f0*/  MOV R0, UR7 ;  /* 0x0000000700007c02 */ /* 0x002fce0008000f00 */
.L_x_286:
[----:B-1----:R1:W4:Y:S02]  /*b600*/  SYNCS.PHASECHK.TRANS64.TRYWAIT P0, [R0+URZ+0xb0], R2 ;  /* 0x0000b002000075a7 */ /* 0x00232400080011ff */
[----:B----4-:R-:W-:Y:S05]  /*b610*/  @!P0 NANOSLEEP.SYNCS 0x989680 ;  /* 0x009896800000895d */ /* 0x010fea0003900000 */
[----:B------:R-:W4:Y:S02]  /*b620*/  @!P0 SYNCS.PHASECHK.TRANS64 P0, [R0+URZ+0xb0], R2 ;  /* 0x0000b002000085a7 */ /* 0x000f2400080010ff */
[----:B----4-:R-:W-:Y:S05]  /*b630*/  @!P0 BRA `(.L_x_286) ;  /* 0xfffffffc00f08947 */ /* 0x010fea000383ffff */
[----:B------:R-:W-:Y:S05]  /*b640*/  BRA `(.L_x_287) ;  /* 0xffffff9c00b47947 */ /* 0x000fea000383ffff */
.L_x_105:
[----:B-1----:R1:W2:Y:S02]  /*b650*/  SYNCS.PHASECHK.TRANS64.TRYWAIT P0, [R0+URZ+0xd0], R2 ;  /* 0x0000d002000075a7 */ /* 0x0022a400080011ff */
[----:B--2---:R-:W-:Y:S05]  /*b660*/  @!P0 NANOSLEEP.SYNCS 0x989680 ;  /* 0x009896800000895d */ /* 0x004fea0003900000 */
[----:B------:R-:W2:Y:S02]  /*b670*/  @!P0 SYNCS.PHASECHK.TRANS64 P0, [R0+URZ+0xd0], R2 ;  /* 0x0000d002000085a7 */ /* 0x000ea400080010ff */
[----:B--2---:R-:W-:Y:S05]  /*b680*/  @!P0 BRA `(.L_x_105) ;  /* 0xfffffffc00f08947 */ /* 0x004fea000383ffff */
[----:B------:R-:W-:Y:S05]  /*b690*/  BRA `(.L_x_288) ;  /* 0xffffffa000607947 */ /* 0x000fea000383ffff */
.L_x_119:
[----:B-1----:R1:W2:Y:S02]  /*b6a0*/  SYNCS.PHASECHK.TRANS64.TRYWAIT P0, [R2+URZ+0x80], R0 ;  /* 0x00008000020075a7 */ /* 0x0022a400080011ff */
[----:B--2---:R-:W-:Y:S05]  /*b6b0*/  @!P0 NANOSLEEP.SYNCS 0x989680 ;  /* 0x009896800000895d */ /* 0x004fea0003900000 */
[----:B------:R-:W2:Y:S02]  /*b6c0*/  @!P0 SYNCS.PHASECHK.TRANS64 P0, [R2+URZ+0x80], R0 ;  /* 0x00008000020085a7 */ /* 0x000ea400080010ff */
[----:B--2---:R-:W-:Y:S05]  /*b6d0*/  @!P0 BRA `(.L_x_119) ;  /* 0xfffffffc00f08947 */ /* 0x004fea000383ffff */
[----:B------:R-:W-:Y:S05]  /*b6e0*/  BRA `(.L_x_118) ;  /* 0xffffffac00c07947 */ /* 0x000fea000383ffff */
.L_x_122:
[----:B------:R1:W1:Y:S02]  /*b6f0*/  SYNCS.PHASECHK.TRANS64.TRYWAIT P1, [R112+URZ+0xf0], R0 ;  /* 0x0000f000700075a7 */ /* 0x00026400080211ff */
[----:B-1----:R-:W-:Y:S05]  /*b700*/  @!P1 NANOSLEEP.SYNCS 0x989680 ;  /* 0x009896800000995d */ /* 0x002fea0003900000 */
[----:B------:R-:W1:Y:S02]  /*b710*/  @!P1 SYNCS.PHASECHK.TRANS64 P1, [R112+URZ+0xf0], R0 ;  /* 0x0000f000700095a7 */ /* 0x000e6400080210ff */
[----:B-1----:R-:W-:Y:S05]  /*b720*/  @!P1 BRA `(.L_x_122) ;  /* 0xfffffffc00f09947 */ /* 0x002fea000383ffff */
[----:B------:R-:W-:Y:S05]  /*b730*/  BRA `(.L_x_121) ;  /* 0xffffffb000107947 */ /* 0x000fea000383ffff */
        .weak           $__internal_0_$__cuda_sm10x_tcgen05_guardrail_trap_col_being_dealloced_not_returned_by_alloc
        .type           $__internal_0_$__cuda_sm10x_tcgen05_guardrail_trap_col_being_dealloced_not_returned_by_alloc,@function
        .size           $__internal_0_$__cuda_sm10x_tcgen05_guardrail_trap_col_being_dealloced_not_returned_by_alloc,($__internal_1_$__cuda_sm10x_tcgen05_guardrail_trap_phase_invalid_during_alloc - $__internal_0_$__cuda_sm10x_tcgen05_guardrail_trap_col_being_dealloced_not_returned_by_alloc)
$__internal_0_$__cuda_sm10x_tcgen05_guardrail_trap_col_being_dealloced_not_returned_by_alloc:
[----:B------:R-:W-:Y:S05]  /*b740*/  BPT.TRAP 0x1 ;  /* 0x000000040000795c */ /* 0x000fea0000300000 */
[----:B------:R-:W-:-:S04]  /*b750*/  HFMA2 R3, -RZ, RZ, 0, 0 ;  /* 0x00000000ff037431 */ /* 0x000fc800000001ff */
[----:B------:R-:W-:Y:S05]  /*b760*/  RET.REL.NODEC R2 `(_ZN7cutlass13device_kernelINS_4gemm6kernel13GemmUniversalIN4cute5tupleIJiiiiEEENS1_10collective13CollectiveMmaINS1_35MainloopSm100TmaUmmaWarpSpecializedILi8ELi2ELi4ENS5_IJNS4_1CILi2EEENSA_ILi1EEESC_EEEEENS5_IJNSA_ILi128EEENSA_ILi256EEENSA_ILi64EEEEEENS_10bfloat16_tENS5_IJlSC_lEEESJ_SK_NS4_8TiledMMAINS4_8MMA_AtomIJNS4_26SM100_MMA_F16BF16_2x1SM_SSISJ_SJ_fLi128ELi256ELNS4_4UMMA5MajorE0ELSP_0ELNSO_7ScaleInE0ELSQ_0EEEEEENS4_6LayoutINS5_IJSC_SC_SC_EEENS5_IJNSA_ILi0EEESV_SV_EEEEENS5_IJNS4_10UnderscoreESY_SY_EEEEENS4_18SM100_TMA_2SM_LOADENS4_14ComposedLayoutINS4_7SwizzleILi3ELi4ELi3EEENS4_18smem_ptr_flag_bitsILi16EEENST_INS5_IJNSA_ILi8EEESH_EEENS5_IJSH_SC_EEEEEEEvNS4_8identityES11_S1B_vS1C_EENS_8epilogue10collective18CollectiveEpilogueINS1E_23Sm100TmaWarpSpecializedILi4ELi2ELi32ELb1ELb0EEEJNS5_IJSH_SG_SH_EEENS5_IJNST_ISH_SC_EENST_INS5_IJNSA_ILi32EEESB_EEENS5_IJSC_SF_EEEEEEEESJ_SK_SJ_SK_NS1E_6fusion15FusionCallbacksIS1I_NS1Q_13LinCombEltActINS1E_6thread4SiLuESJ_fSJ_fLNS_15FloatRoundStyleE2EEES1J_S1P_JEEENS4_5SM1004TMEM4LOAD26SM100_TMEM_LOAD_32dp32b32xENS4_13SM90_TMA_LOADENS12_INS13_ILi2ELi4ELi3EEES16_NST_INS5_IJS17_S1L_EEENS5_IJS1L_SC_EEEEEEENS4_39AutoVectorizingCopyWithAssumedAlignmentILi128EEENS4_14SM90_TMA_STOREES27_S29_S29_EEEvvEEEEvNT_6ParamsE) ;  /* 0xffffff4802247950 */ /* 0x000fea0003c3ffff */
        .weak           $__internal_1_$__cuda_sm10x_tcgen05_guardrail_trap_phase_invalid_during_alloc
        .type           $__internal_1_$__cuda_sm10x_tcgen05_guardrail_trap_phase_invalid_during_alloc,@function
        .size           $__internal_1_$__cuda_sm10x_tcgen05_guardrail_trap_phase_invalid_during_alloc,($__internal_2_$__cuda_sm10x_tcgen05_guardrail_trap_unallocated_columns_being_dealloced - $__internal_1_$__cuda_sm10x_tcgen05_guardrail_trap_phase_invalid_during_alloc)
$__internal_1_$__cuda_sm10x_tcgen05_guardrail_trap_phase_invalid_during_alloc:
[----:B------:R-:W-:Y:S05]  /*b770*/  BPT.TRAP 0x1 ;  /* 0x000000040000795c */ /* 0x000fea0000300000 */
[----:B------:R-:W-:-:S04]  /*b780*/  MOV R3, 0x0 ;  /* 0x0000000000037802 */ /* 0x000fc80000000f00 */
[----:B------:R-:W-:Y:S05]  /*b790*/  RET.REL.NODEC R2 `(_ZN7cutlass13device_kernelINS_4gemm6kernel13GemmUniversalIN4cute5tupleIJiiiiEEENS1_10collective13CollectiveMmaINS1_35MainloopSm100TmaUmmaWarpSpecializedILi8ELi2ELi4ENS5_IJNS4_1CILi2EEENSA_ILi1EEESC_EEEEENS5_IJNSA_ILi128EEENSA_ILi256EEENSA_ILi64EEEEEENS_10bfloat16_tENS5_IJlSC_lEEESJ_SK_NS4_8TiledMMAINS4_8MMA_AtomIJNS4_26SM100_MMA_F16BF16_2x1SM_SSISJ_SJ_fLi128ELi256ELNS4_4UMMA5MajorE0ELSP_0ELNSO_7ScaleInE0ELSQ_0EEEEEENS4_6LayoutINS5_IJSC_SC_SC_EEENS5_IJNSA_ILi0EEESV_SV_EEEEENS5_IJNS4_10UnderscoreESY_SY_EEEEENS4_18SM100_TMA_2SM_LOADENS4_14ComposedLayoutINS4_7SwizzleILi3ELi4ELi3EEENS4_18smem_ptr_flag_bitsILi16EEENST_INS5_IJNSA_ILi8EEESH_EEENS5_IJSH_SC_EEEEEEEvNS4_8identityES11_S1B_vS1C_EENS_8epilogue10collective18CollectiveEpilogueINS1E_23Sm100TmaWarpSpecializedILi4ELi2ELi32ELb1ELb0EEEJNS5_IJSH_SG_SH_EEENS5_IJNST_ISH_SC_EENST_INS5_IJNSA_ILi32EEESB_EEENS5_IJSC_SF_EEEEEEEESJ_SK_SJ_SK_NS1E_6fusion15FusionCallbacksIS1I_NS1Q_13LinCombEltActINS1E_6thread4SiLuESJ_fSJ_fLNS_15FloatRoundStyleE2EEES1J_S1P_JEEENS4_5SM1004TMEM4LOAD26SM100_TMEM_LOAD_32dp32b32xENS4_13SM90_TMA_LOADENS12_INS13_ILi2ELi4ELi3EEES16_NST_INS5_IJS17_S1L_EEENS5_IJS1L_SC_EEEEEEENS4_39AutoVectorizingCopyWithAssumedAlignmentILi128EEENS4_14SM90_TMA_STOREES27_S29_S29_EEEvvEEEEvNT_6ParamsE) ;  /* 0xffffff4802187950 */ /* 0x000fea0003c3ffff */
        .weak           $__internal_2_$__cuda_sm10x_tcgen05_guardrail_trap_unallocated_columns_being_dealloced
        .type           $__internal_2_$__cuda_sm10x_tcgen05_guardrail_trap_unallocated_columns_being_dealloced,@function
        .size           $__internal_2_$__cuda_sm10x_tcgen05_guardrail_trap_unallocated_columns_being_dealloced,($__internal_3_$__cuda_sm20_rcp_rn_f32_slowpath - $__internal_2_$__cuda_sm10x_tcgen05_guardrail_trap_unallocated_columns_being_dealloced)
$__internal_2_$__cuda_sm10x_tcgen05_guardrail_trap_unallocated_columns_being_dealloced:
[----:B------:R-:W-:Y:S05]  /*b7a0*/  BPT.TRAP 0x1 ;  /* 0x000000040000795c */ /* 0x000fea0000300000 */
[----:B------:R-:W-:-:S04]  /*b7b0*/  HFMA2 R3, -RZ, RZ, 0, 0 ;  /* 0x00000000ff037431 */ /* 0x000fc800000001ff */
[----:B------:R-:W-:Y:S05]  /*b7c0*/  RET.REL.NODEC R2 `(_ZN7cutlass13device_kernelINS_4gemm6kernel13GemmUniversalIN4cute5tupleIJiiiiEEENS1_10collective13CollectiveMmaINS1_35MainloopSm100TmaUmmaWarpSpecializedILi8ELi2ELi4ENS5_IJNS4_1CILi2EEENSA_ILi1EEESC_EEEEENS5_IJNSA_ILi128EEENSA_ILi256EEENSA_ILi64EEEEEENS_10bfloat16_tENS5_IJlSC_lEEESJ_SK_NS4_8TiledMMAINS4_8MMA_AtomIJNS4_26SM100_MMA_F16BF16_2x1SM_SSISJ_SJ_fLi128ELi256ELNS4_4UMMA5MajorE0ELSP_0ELNSO_7ScaleInE0ELSQ_0EEEEEENS4_6LayoutINS5_IJSC_SC_SC_EEENS5_IJNSA_ILi0EEESV_SV_EEEEENS5_IJNS4_10UnderscoreESY_SY_EEEEENS4_18SM100_TMA_2SM_LOADENS4_14ComposedLayoutINS4_7SwizzleILi3ELi4ELi3EEENS4_18smem_ptr_flag_bitsILi16EEENST_INS5_IJNSA_ILi8EEESH_EEENS5_IJSH_SC_EEEEEEEvNS4_8identityES11_S1B_vS1C_EENS_8epilogue10collective18CollectiveEpilogueINS1E_23Sm100TmaWarpSpecializedILi4ELi2ELi32ELb1ELb0EEEJNS5_IJSH_SG_SH_EEENS5_IJNST_ISH_SC_EENST_INS5_IJNSA_ILi32EEESB_EEENS5_IJSC_SF_EEEEEEEESJ_SK_SJ_SK_NS1E_6fusion15FusionCallbacksIS1I_NS1Q_13LinCombEltActINS1E_6thread4SiLuESJ_fSJ_fLNS_15FloatRoundStyleE2EEES1J_S1P_JEEENS4_5SM1004TMEM4LOAD26SM100_TMEM_LOAD_32dp32b32xENS4_13SM90_TMA_LOADENS12_INS13_ILi2ELi4ELi3EEES16_NST_INS5_IJS17_S1L_EEENS5_IJS1L_SC_EEEEEEENS4_39AutoVectorizingCopyWithAssumedAlignmentILi128EEENS4_14SM90_TMA_STOREES27_S29_S29_EEEvvEEEEvNT_6ParamsE) ;  /* 0xffffff48020c7950 */ /* 0x000fea0003c3ffff */
        .weak           $__internal_3_$__cuda_sm20_rcp_rn_f32_slowpath
        .type           $__internal_3_$__cuda_sm20_rcp_rn_f32_slowpath,@function
        .size           $__internal_3_$__cuda_sm20_rcp_rn_f32_slowpath,(.L_x_294 - $__internal_3_$__cuda_sm20_rcp_rn_f32_slowpath)
$__internal_3_$__cuda_sm20_rcp_rn_f32_slowpath:
[----:B------:R-:W-:Y:S01]  /*b7d0*/  IMAD.SHL.U32 R80, R83, 0x2, RZ ;  /* 0x0000000253507824 */ /* 0x000fe200078e00ff */
[----:B------:R-:W-:Y:S04]  /*b7e0*/  BSSY.RECONVERGENT B0, `(.L_x_289) ;  /* 0x0000030000007945 */ /* 0x000fe80003800200 */
[----:B------:R-:W-:-:S04]  /*b7f0*/  SHF.R.U32.HI R80, RZ, 0x18, R80 ;  /* 0x00000018ff507819 */ /* 0x000fc80000011650 */
[----:B------:R-:W-:-:S13]  /*b800*/  ISETP.NE.U32.AND P0, PT, R80, RZ, PT ;  /* 0x000000ff5000720c */ /* 0x000fda0003f05070 */
[----:B------:R-:W-:Y:S05]  /*b810*/  @P0 BRA `(.L_x_290) ;  /* 0x0000000000280947 */ /* 0x000fea0003800000 */
[----:B------:R-:W-:-:S04]  /*b820*/  SHF.L.U32 R64, R83, 0x1, RZ ;  /* 0x0000000153407819 */ /* 0x000fc800000006ff */
[----:B------:R-:W-:-:S13]  /*b830*/  ISETP.NE.AND P0, PT, R64, RZ, PT ;  /* 0x000000ff4000720c */ /* 0x000fda0003f05270 */
[----:B------:R-:W-:Y:S01]  /*b840*/  @P0 FFMA R80, R83, 1.84467440737095516160e+19, RZ ;  /* 0x5f80000053500823 */ /* 0x000fe200000000ff */
[----:B------:R-:W-:Y:S08]  /*b850*/  @!P0 MUFU.RCP R81, R83 ;  /* 0x0000005300518308 */ /* 0x000ff00000001000 */
[----:B------:R-:W1:Y:S02]  /*b860*/  @P0 MUFU.RCP R64, R80 ;  /* 0x0000005000400308 */ /* 0x000e640000001000 */
[----:B-1----:R-:W-:-:S04]  /*b870*/  @P0 FFMA R80, R80, R64, -1 ;  /* 0xbf80000050500423 */ /* 0x002fc80000000040 */
[----:B------:R-:W-:-:S04]  /*b880*/  @P0 FADD.FTZ R80, -R80, -RZ ;  /* 0x800000ff50500221 */ /* 0x000fc80000010100 */
[----:B------:R-:W-:-:S04]  /*b890*/  @P0 FFMA R80, R64, R80, R64 ;  /* 0x0000005040500223 */ /* 0x000fc80000000040 */
[----:B------:R-:W-:Y:S01]  /*b8a0*/  @P0 FFMA R81, R80, 1.84467440737095516160e+19, RZ ;  /* 0x5f80000050510823 */ /* 0x000fe200000000ff */
[----:B------:R-:W-:Y:S05]  /*b8b0*/  BRA `(.L_x_291) ;  /* 0x0000000000887947 */ /* 0x000fea0003800000 */
.L_x_290:
[----:B------:R-:W-:-:S04]  /*b8c0*/  IADD3 R64, PT, PT, R80, -0xfd, RZ ;  /* 0xffffff0350407810 */ /* 0x000fc80007ffe0ff */
[----:B------:R-:W-:-:S13]  /*b8d0*/  ISETP.GT.U32.AND P0, PT, R64, 0x1, PT ;  /* 0x000000014000780c */ /* 0x000fda0003f04070 */
[----:B------:R-:W-:Y:S05]  /*b8e0*/  @P0 BRA `(.L_x_292) ;  /* 0x0000000000780947 */ /* 0x000fea0003800000 */
[----:B------:R-:W-:Y:S01]  /*b8f0*/  LOP3.LUT R84, R83, 0x7fffff, RZ, 0xc0, !PT ;  /* 0x007fffff53547812 */ /* 0x000fe200078ec0ff */
[----:B------:R-:W-:Y:S02]  /*b900*/  IMAD.MOV.U32 R81, RZ, RZ, 0x3 ;  /* 0x00000003ff517424 */ /* 0x000fe400078e00ff */
[----:B------:R-:W-:Y:S01]  /*b910*/  VIADD R80, R80, 0xffffff04 ;  /* 0xffffff0450507836 */ /* 0x000fe20000000000 */
[----:B------:R-:W-:Y:S02]  /*b920*/  LOP3.LUT R84, R84, 0x3f800000, RZ, 0xfc, !PT ;  /* 0x3f80000054547812 */ /* 0x000fe400078efcff */
[----:B------:R-:W-:Y:S02]  /*b930*/  SHF.L.U32 R81, R81, R64, RZ ;  /* 0x0000004051517219 */ /* 0x000fe400000006ff */
[----:B------:R-:W1:Y:S02]  /*b940*/  MUFU.RCP R85, R84 ;  /* 0x0000005400557308 */ /* 0x000e640000001000 */
[----:B-1----:R-:W-:-:S04]  /*b950*/  FFMA R84, R84, R85, -1 ;  /* 0xbf80000054547423 */ /* 0x002fc80000000055 */
[----:B------:R-:W-:-:S04]  /*b960*/  FADD.FTZ R84, -R84, -RZ ;  /* 0x800000ff54547221 */ /* 0x000fc80000010100 */
[CCC-:B------:R-:W-:Y:S01]  /*b970*/  FFMA.RM R86, R85.reuse, R84.reuse, R85.reuse ;  /* 0x0000005455567223 */ /* 0x1c0fe20000004055 */
[----:B------:R-:W-:-:S04]  /*b980*/  FFMA.RP R84, R85, R84, R85 ;  /* 0x0000005455547223 */ /* 0x000fc80000008055 */
[C---:B------:R-:W-:Y:S02]  /*b990*/  LOP3.LUT R85, R86.reuse, 0x7fffff, RZ, 0xc0, !PT ;  /* 0x007fffff56557812 */ /* 0x040fe400078ec0ff */
[----:B------:R-:W-:Y:S02]  /*b9a0*/  FSETP.NEU.FTZ.AND P0, PT, R86, R84, PT ;  /* 0x000000545600720b */ /* 0x000fe40003f1d000 */
[----:B------:R-:W-:Y:S02]  /*b9b0*/  LOP3.LUT R85, R85, 0x800000, RZ, 0xfc, !PT ;  /* 0x0080000055557812 */ /* 0x000fe400078efcff */
[----:B------:R-:W-:Y:S02]  /*b9c0*/  SEL R84, RZ, 0xffffffff, !P0 ;  /* 0xffffffffff547807 */ /* 0x000fe40004000000 */
[----:B------:R-:W-:Y:S02]  /*b9d0*/  LOP3.LUT R81, R81, R85, RZ, 0xc0, !PT ;  /* 0x0000005551517212 */ /* 0x000fe400078ec0ff */
[----:B------:R-:W-:Y:S01]  /*b9e0*/  SHF.R.U32.HI R80, RZ, R80, R85 ;  /* 0x00000050ff507219 */ /* 0x000fe20000011655 */
[----:B------:R-:W-:Y:S01]  /*b9f0*/  IMAD.MOV R84, RZ, RZ, -R84 ;  /* 0x000000ffff547224 */ /* 0x000fe200078e0a54 */
[----:B------:R-:W-:-:S04]  /*ba00*/  SHF.R.U32.HI R81, RZ, R64, R81 ;  /* 0x00000040ff517219 */ /* 0x000fc80000011651 */
[----:B------:R-:W-:Y:S02]  /*ba10*/  LOP3.LUT P1, RZ, R84, R64, R85, 0xf8, !PT ;  /* 0x0000004054ff7212 */ /* 0x000fe4000782f855 */
[C---:B------:R-:W-:Y:S02]  /*ba20*/  LOP3.LUT P2, RZ, R81.reuse, 0x1, RZ, 0xc0, !PT ;  /* 0x0000000151ff7812 */ /* 0x040fe4000784c0ff */
[----:B------:R-:W-:-:S04]  /*ba30*/  LOP3.LUT P0, RZ, R81, 0x2, RZ, 0xc0, !PT ;  /* 0x0000000251ff7812 */ /* 0x000fc8000780c0ff */
[----:B------:R-:W-:-:S04]  /*ba40*/  PLOP3.LUT P0, PT, P2, P1, P0, 0xe0, 0x0 ;  /* 0x000000000000781c */ /* 0x000fc80001703c00 */
[----:B------:R-:W-:Y:S02]  /*ba50*/  SEL R64, RZ, 0x1, !P0 ;  /* 0x00000001ff407807 */ /* 0x000fe40004000000 */
[----:B------:R-:W-:-:S03]  /*ba60*/  LOP3.LUT P0, RZ, R83, 0x7fffff, RZ, 0xc0, !PT ;  /* 0x007fffff53ff7812 */ /* 0x000fc6000780c0ff */
[----:B------:R-:W-:-:S05]  /*ba70*/  IMAD.MOV R64, RZ, RZ, -R64 ;  /* 0x000000ffff407224 */ /* 0x000fca00078e0a40 */
[----:B------:R-:W-:-:S13]  /*ba80*/  ISETP.GE.AND P1, PT, R64, RZ, PT ;  /* 0x000000ff4000720c */ /* 0x000fda0003f26270 */
[----:B------:R-:W-:-:S04]  /*ba90*/  @!P1 VIADD R80, R80, 0x1 ;  /* 0x0000000150509836 */ /* 0x000fc80000000000 */
[----:B------:R-:W-:-:S05]  /*baa0*/  @!P0 IMAD.SHL.U32 R80, R80, 0x2, RZ ;  /* 0x0000000250508824 */ /* 0x000fca00078e00ff */
[----:B------:R-:W-:Y:S01]  /*bab0*/  LOP3.LUT R81, R80, 0x80000000, R83, 0xf8, !PT ;  /* 0x8000000050517812 */ /* 0x000fe200078ef853 */
[----:B------:R-:W-:Y:S05]  /*bac0*/  BRA `(.L_x_291) ;  /* 0x0000000000047947 */ /* 0x000fea0003800000 */
.L_x_292:
[----:B------:R1:W2:Y:S02]  /*bad0*/  MUFU.RCP R81, R83 ;  /* 0x0000005300517308 */ /* 0x0002a40000001000 */
.L_x_291:
[----:B------:R-:W-:Y:S05]  /*bae0*/  BSYNC.RECONVERGENT B0 ;  /* 0x0000000000007941 */ /* 0x000fea0003800200 */
.L_x_289:
[----:B-1----:R-:W-:Y:S01]  /*baf0*/  HFMA2 R83, -RZ, RZ, 0, 0 ;  /* 0x00000000ff537431 */ /* 0x002fe200000001ff */
[----:B--2---:R-:W-:-:S03]  /*bb00*/  MOV R64, R81 ;  /* 0x0000005100407202 */ /* 0x004fc60000000f00 */
[----:B------:R-:W-:Y:S05]  /*bb10*/  RET.REL.NODEC R82 `(_ZN7cutlass13device_kernelINS_4gemm6kernel13GemmUniversalIN4cute5tupleIJiiiiEEENS1_10collective13CollectiveMmaINS1_35MainloopSm100TmaUmmaWarpSpecializedILi8ELi2ELi4ENS5_IJNS4_1CILi2EEENSA_ILi1EEESC_EEEEENS5_IJNSA_ILi128EEENSA_ILi256EEENSA_ILi64EEEEEENS_10bfloat16_tENS5_IJlSC_lEEESJ_SK_NS4_8TiledMMAINS4_8MMA_AtomIJNS4_26SM100_MMA_F16BF16_2x1SM_SSISJ_SJ_fLi128ELi256ELNS4_4UMMA5MajorE0ELSP_0ELNSO_7ScaleInE0ELSQ_0EEEEEENS4_6LayoutINS5_IJSC_SC_SC_EEENS5_IJNSA_ILi0EEESV_SV_EEEEENS5_IJNS4_10UnderscoreESY_SY_EEEEENS4_18SM100_TMA_2SM_LOADENS4_14ComposedLayoutINS4_7SwizzleILi3ELi4ELi3EEENS4_18smem_ptr_flag_bitsILi16EEENST_INS5_IJNSA_ILi8EEESH_EEENS5_IJSH_SC_EEEEEEEvNS4_8identityES11_S1B_vS1C_EENS_8epilogue10collective18CollectiveEpilogueINS1E_23Sm100TmaWarpSpecializedILi4ELi2ELi32ELb1ELb0EEEJNS5_IJSH_SG_SH_EEENS5_IJNST_ISH_SC_EENST_INS5_IJNSA_ILi32EEESB_EEENS5_IJSC_SF_EEEEEEEESJ_SK_SJ_SK_NS1E_6fusion15FusionCallbacksIS1I_NS1Q_13LinCombEltActINS1E_6thread4SiLuESJ_fSJ_fLNS_15FloatRoundStyleE2EEES1J_S1P_JEEENS4_5SM1004TMEM4LOAD26SM100_TMEM_LOAD_32dp32b32xENS4_13SM90_TMA_LOADENS12_INS13_ILi2ELi4ELi3EEES16_NST_INS5_IJS17_S1L_EEENS5_IJS1L_SC_EEEEEEENS4_39AutoVectorizingCopyWithAssumedAlignmentILi128EEENS4_14SM90_TMA_STOREES27_S29_S29_EEEvvEEEEvNT_6ParamsE) ;  /* 0xffffff4452387950 */ /* 0x000fea0003c3ffff */
.L_x_293:
[----:B------:R-:W-:-:S00]  /*bb20*/  BRA `(.L_x_293) ;  /* 0xfffffffc00fc7947 */ /* 0x000fc0000383ffff */
[----:B------:R-:W-:-:S00]  /*bb30*/  NOP ;  /* 0x0000000000007918 */ /* 0x000fc00000000000 */
        /* <DEDUP_REMOVED lines=12> */
.L_x_294:


//--------------------- .nv.global.init           --------------------------
	.section	.nv.global.init,"aw",@progbits
.nv.global.init:
	.type		$str$27,@object
	.size		$str$27,($str$28 - $str$27)
$str$27:
        /*0000*/ 	.byte	0x28, 0x61, 0x64, 0x64, 0x72, 0x65, 0x73, 0x73, 0x20, 0x26, 0x20, 0x6d, 0x61, 0x73, 0x6b, 0x29
        /*0010*/ 	.byte	0x20, 0x3d, 0x3d, 0x20, 0x30, 0x00
	.type		$str$28,@object
	.size		$str$28,($str$26 - $str$28)
$str$28:
        /*0016*/ 	.byte	0x2f, 0x74, 0x6d, 0x70, 0x2f, 0x63, 0x75, 0x74, 0x6c, 0x61, 0x73, 0x73, 0x5f, 0x73, 0x77, 0x65
        /*0026*/ 	.byte	0x65, 0x70, 0x5f, 0x73, 0x72, 0x63, 0x2f, 0x69, 0x6e, 0x63, 0x6c, 0x75, 0x64, 0x65, 0x2f, 0x63
        /*0036*/ 	.byte	0x75, 0x74, 0x65, 0x2f, 0x70, 0x6f, 0x69, 0x6e, 0x74, 0x65, 0x72, 0x5f, 0x66, 0x6c, 0x61, 0x67
        /*0046*/ 	.byte	0x67, 0x65, 0x64, 0x2e, 0x68, 0x70, 0x70, 0x00
	.type		$str$26,@object
	.size		$str$26,($str$25 - $str$26)
$str$26:
        /*004e*/ 	.byte	0x2f, 0x74, 0x6d, 0x70, 0x2f, 0x63, 0x75, 0x74, 0x6c, 0x61, 0x73, 0x73, 0x5f, 0x73, 0x77, 0x65
        /*005e*/ 	.byte	0x65, 0x70, 0x5f, 0x73, 0x72, 0x63, 0x2f, 0x69, 0x6e, 0x63, 0x6c, 0x75, 0x64, 0x65, 0x2f, 0x63
        /*006e*/ 	.byte	0x75, 0x74, 0x65, 0x2f, 0x61, 0x74, 0x6f, 0x6d, 0x2f, 0x63, 0x6f, 0x70, 0x79, 0x5f, 0x74, 0x72
        /*007e*/ 	.byte	0x61, 0x69, 0x74, 0x73, 0x5f, 0x73, 0x6d, 0x31, 0x30, 0x30, 0x2e, 0x68, 0x70, 0x70, 0x00
	.type		$str$25,@object
	.size		$str$25,(__unnamed_1 - $str$25)
$str$25:
        /*008d*/ 	.byte	0x28, 0x28, 0x75, 0x69, 0x6e, 0x74, 0x33, 0x32, 0x5f, 0x74, 0x28, 0x74, 0x68, 0x72, 0x65, 0x61
        /*009d*/ 	.byte	0x64, 0x49, 0x64, 0x78, 0x2e, 0x78, 0x29, 0x20, 0x2f, 0x20, 0x33, 0x32, 0x29, 0x20, 0x25, 0x20
        /*00ad*/ 	.byte	0x34, 0x29, 0x20, 0x3d, 0x3d, 0x20, 0x28, 0x28, 0x28, 0x74, 0x6d, 0x65, 0x6d, 0x5f, 0x61, 0x64
        /*00bd*/ 	.byte	0x64, 0x72, 0x20, 0x3e, 0x3e, 0x20, 0x31, 0x36, 0x29, 0x20, 0x2f, 0x20, 0x33, 0x32, 0x29, 0x20
        /*00cd*/ 	.byte	0x25, 0x20, 0x34, 0x29, 0x00
	.type		__unnamed_1,@object
	.size		__unnamed_1,(__unnamed_2 - __unnamed_1)
__unnamed_1:
        /*00d2*/ 	.byte	0x61, 0x75, 0x74, 0x6f, 0x20, 0x63, 0x75, 0x74, 0x65, 0x3a, 0x3a, 0x61, 0x73, 0x5f, 0x70, 0x6f
        /* <DEDUP_REMOVED lines=24> */
        /*0262*/ 	.byte	0x43, 0x3c, 0x34, 0x30, 0x39, 0x36, 0x3e, 0x3e, 0x3e, 0x3e, 0x5d, 0x00
	.type		__unnamed_2,@object
	.size		__unnamed_2,(.L_2 - __unnamed_2)
__unnamed_2:
        /* <DEDUP_REMOVED lines=42> */
        /*050e*/ 	.byte	0x3e, 0x3e, 0x5d, 0x00
.L_2:


//--------------------- .nv.shared._ZN7cutlass13device_kernelINS_4gemm6kernel13GemmUniversalIN4cute5tupleIJiiiiEEENS1_10collective13CollectiveMmaINS1_35MainloopSm100TmaUmmaWarpSpecializedILi8ELi2ELi4ENS5_IJNS4_1CILi2EEENSA_ILi1EEESC_EEEEENS5_IJNSA_ILi128EEENSA_ILi256EEENSA_ILi64EEEEEENS_10bfloat16_tENS5_IJlSC_lEEESJ_SK_NS4_8TiledMMAINS4_8MMA_AtomIJNS4_26SM100_MMA_F16BF16_2x1SM_SSISJ_SJ_fLi128ELi256ELNS4_4UMMA5MajorE0ELSP_0ELNSO_7ScaleInE0ELSQ_0EEEEEENS4_6LayoutINS5_IJSC_SC_SC_EEENS5_IJNSA_ILi0EEESV_SV_EEEEENS5_IJNS4_10UnderscoreESY_SY_EEEEENS4_18SM100_TMA_2SM_LOADENS4_14ComposedLayoutINS4_7SwizzleILi3ELi4ELi3EEENS4_18smem_ptr_flag_bitsILi16EEENST_INS5_IJNSA_ILi8EEESH_EEENS5_IJSH_SC_EEEEEEEvNS4_8identityES11_S1B_vS1C_EENS_8epilogue10collective18CollectiveEpilogueINS1E_23Sm100TmaWarpSpecializedILi4ELi2ELi32ELb1ELb0EEEJNS5_IJSH_SG_SH_EEENS5_IJNST_ISH_SC_EENST_INS5_IJNSA_ILi32EEESB_EEENS5_IJSC_SF_EEEEEEEESJ_SK_SJ_SK_NS1E_6fusion15FusionCallbacksIS1I_NS1Q_13LinCombEltActINS1E_6thread4SiLuESJ_fSJ_fLNS_15FloatRoundStyleE2EEES1J_S1P_JEEENS4_5SM1004TMEM4LOAD26SM100_TMEM_LOAD_32dp32b32xENS4_13SM90_TMA_LOADENS12_INS13_ILi2ELi4ELi3EEES16_NST_INS5_IJS17_S1L_EEENS5_IJS1L_SC_EEEEEEENS4_39AutoVectorizingCopyWithAssumedAlignmentILi128EEENS4_14SM90_TMA_STOREES27_S29_S29_EEEvvEEEEvNT_6ParamsE --------------------------
	.section	.nv.shared._ZN7cutlass13device_kernelINS_4gemm6kernel13GemmUniversalIN4cute5tupleIJiiiiEEENS1_10collective13CollectiveMmaINS1_35MainloopSm100TmaUmmaWarpSpecializedILi8ELi2ELi4ENS5_IJNS4_1CILi2EEENSA_ILi1EEESC_EEEEENS5_IJNSA_ILi128EEENSA_ILi256EEENSA_ILi64EEEEEENS_10bfloat16_tENS5_IJlSC_lEEESJ_SK_NS4_8TiledMMAINS4_8MMA_AtomIJNS4_26SM100_MMA_F16BF16_2x1SM_SSISJ_SJ_fLi128ELi256ELNS4_4UMMA5MajorE0ELSP_0ELNSO_7ScaleInE0ELSQ_0EEEEEENS4_6LayoutINS5_IJSC_SC_SC_EEENS5_IJNSA_ILi0EEESV_SV_EEEEENS5_IJNS4_10UnderscoreESY_SY_EEEEENS4_18SM100_TMA_2SM_LOADENS4_14ComposedLayoutINS4_7SwizzleILi3ELi4ELi3EEENS4_18smem_ptr_flag_bitsILi16EEENST_INS5_IJNSA_ILi8EEESH_EEENS5_IJSH_SC_EEEEEEEvNS4_8identityES11_S1B_vS1C_EENS_8epilogue10collective18CollectiveEpilogueINS1E_23Sm100TmaWarpSpecializedILi4ELi2ELi32ELb1ELb0EEEJNS5_IJSH_SG_SH_EEENS5_IJNST_ISH_SC_EENST_INS5_IJNSA_ILi32EEESB_EEENS5_IJSC_SF_EEEEEEEESJ_SK_SJ_SK_NS1E_6fusion15FusionCallbacksIS1I_NS1Q_13LinCombEltActINS1E_6thread4SiLuESJ_fSJ_fLNS_15FloatRoundStyleE2EEES1J_S1P_JEEENS4_5SM1004TMEM4LOAD26SM100_TMEM_LOAD_32dp32b32xENS4_13SM90_TMA_LOADENS12_INS13_ILi2ELi4ELi3EEES16_NST_INS5_IJS17_S1L_EEENS5_IJS1L_SC_EEEEEEENS4_39AutoVectorizingCopyWithAssumedAlignmentILi128EEENS4_14SM90_TMA_STOREES27_S29_S29_EEEvvEEEEvNT_6ParamsE,"aw",@nobits
	.sectionflags	@""
	.align	16
	.zero		1024


//--------------------- .nv.shared.reserved.0     --------------------------
	.section	.nv.shared.reserved.0,"aw",@nobits
	.weak		__nv_reservedSMEM_offset_0_alias
	.size		__nv_reservedSMEM_offset_0_alias, 0, 64
	.other		__nv_reservedSMEM_offset_0_alias,@"STO_CUDA_RESERVED_SHARED STV_DEFAULT"
__nv_reservedSMEM_offset_0_alias:
	.zero		0
.nv.shared.reserved.0:
	.zero		64
	.weak		__nv_reservedSMEM_tcgen05_partition
	.type		__nv_reservedSMEM_tcgen05_partition,@object
	.size		__nv_reservedSMEM_tcgen05_partition,(.L_0 - __nv_reservedSMEM_tcgen05_partition)
__nv_reservedSMEM_tcgen05_partition:
	.zero		32
.L_0:


//--------------------- .nv.global                --------------------------
	.section	.nv.global,"aw",@nobits
.nv.global:
	.type		_ZN39_INTERNAL_f7e383f4_4_k_cu_4460c8ab_29164cute1_E,@object
	.size		_ZN39_INTERNAL_f7e383f4_4_k_cu_4460c8ab_29164cute1_E,(_ZN39_INTERNAL_f7e383f4_4_k_cu_4460c8ab_29164cuda3std3__45__cpo6cbeginE - _ZN39_INTERNAL_f7e383f4_4_k_cu_4460c8ab_29164cute1_E)
_ZN39_INTERNAL_f7e383f4_4_k_cu_4460c8ab_29164cute1_E:
	.zero		1
	.type		_ZN39_INTERNAL_f7e383f4_4_k_cu_4460c8ab_29164cuda3std3__45__cpo6cbeginE,@object
	.size		_ZN39_INTERNAL_f7e383f4_4_k_cu_4460c8ab_29164cuda3std3__45__cpo6cbeginE,(_ZN39_INTERNAL_f7e383f4_4_k_cu_4460c8ab_29164cuda3std3__48in_placeE - _ZN39_INTERNAL_f7e383f4_4_k_cu_4460c8ab_29164cuda3std3__45__cpo6cbeginE)
_ZN39_INTERNAL_f7e383f4_4_k_cu_4460c8ab_29164cuda3std3__45__cpo6cbeginE:
	.zero		1
	.type		_ZN39_INTERNAL_f7e383f4_4_k_cu_4460c8ab_29164cuda3std3__48in_placeE,@object
	.size		_ZN39_INTERNAL_f7e383f4_4_k_cu_4460c8ab_29164cuda3std3__48in_placeE,(_ZN39_INTERNAL_f7e383f4_4_k_cu_4460c8ab_29164cuda3std6ranges3__45__cpo9iter_moveE - _ZN39_INTERNAL_f7e383f4_4_k_cu_4460c8ab_29164cuda3std3__48in_placeE)
_ZN39_INTERNAL_f7e383f4_4_k_cu_4460c8ab_29164cuda3std3__48in_placeE:
	.zero		1
	.type		_ZN39_INTERNAL_f7e383f4_4_k_cu_4460c8ab_29164cuda3std6ranges3__45__cpo9iter_moveE,@object
	.size		_ZN39_INTERNAL_f7e383f4_4_k_cu_4460c8ab_29164cuda3std6ranges3__45__cpo9iter_moveE,(_ZN39_INTERNAL_f7e383f4_4_k_cu_4460c8ab_29164cuda3std3__45__cpo5beginE - _ZN39_INTERNAL_f7e383f4_4_k_cu_4460c8ab_29164cuda3std6ranges3__45__cpo9iter_moveE)
_ZN39_INTERNAL_f7e383f4_4_k_cu_4460c8ab_29164cuda3std6ranges3__45__cpo9iter_moveE:
	.zero		1
	.type		_ZN39_INTERNAL_f7e383f4_4_k_cu_4460c8ab_29164cuda3std3__45__cpo5beginE,@object
	.size		_ZN39_INTERNAL_f7e383f4_4_k_cu_4460c8ab_29164cuda3std3__45__cpo5beginE,(_ZN39_INTERNAL_f7e383f4_4_k_cu_4460c8ab_29164cuda3std3__441_GLOBAL__N__f7e383f4_4_k_cu_4460c8ab_29166ignoreE - _ZN39_INTERNAL_f7e383f4_4_k_cu_4460c8ab_29164cuda3std3__45__cpo5beginE)
_ZN39_INTERNAL_f7e383f4_4_k_cu_4460c8ab_29164cuda3std3__45__cpo5beginE:
	.zero		1
	.type		_ZN39_INTERNAL_f7e383f4_4_k_cu_4460c8ab_29164cuda3std3__441_GLOBAL__N__f7e383f4_4_k_cu_4460c8ab_29166ignoreE,@object
	.size		_ZN39_INTERNAL_f7e383f4_4_k_cu_4460c8ab_29164cuda3std3__441_GLOBAL__N__f7e383f4_4_k_cu_4460c8ab_29166ignoreE,(_ZN39_INTERNAL_f7e383f4_4_k_cu_4460c8ab_29164cute7productE - _ZN39_INTERNAL_f7e383f4_4_k_cu_4460c8ab_29164cuda3std3__441_GLOBAL__N__f7e383f4_4_k_cu_4460c8ab_29166ignoreE)
_ZN39_INTERNAL_f7e383f4_4_k_cu_4460c8ab_29164cuda3std3__441_GLOBAL__N__f7e383f4_4_k_cu_4460c8ab_29166ignoreE:
	.zero		1
	.type		_ZN39_INTERNAL_f7e383f4_4_k_cu_4460c8ab_29164cute7productE,@object
	.size		_ZN39_INTERNAL_f7e383f4_4_k_cu_4460c8ab_29164cute7productE,(_ZN39_INTERNAL_f7e383f4_4_k_cu_4460c8ab_29164cuda3std3__45__cpo3endE - _ZN39_INTERNAL_f7e383f4_4_k_cu_4460c8ab_29164cute7productE)
_ZN39_INTERNAL_f7e383f4_4_k_cu_4460c8ab_29164cute7productE:
	.zero		1
	.type		_ZN39_INTERNAL_f7e383f4_4_k_cu_4460c8ab_29164cuda3std3__45__cpo3endE,@object
	.size		_ZN39_INTERNAL_f7e383f4_4_k_cu_4460c8ab_29164cuda3std3__45__cpo3endE,(_ZN39_INTERNAL_f7e383f4_4_k_cu_4460c8ab_29164cuda3std3__419piecewise_constructE - _ZN39_INTERNAL_f7e383f4_4_k_cu_4460c8ab_29164cuda3std3__45__cpo3endE)
_ZN39_INTERNAL_f7e383f4_4_k_cu_4460c8ab_29164cuda3std3__45__cpo3endE:
	.zero		1
	.type		_ZN39_INTERNAL_f7e383f4_4_k_cu_4460c8ab_29164cuda3std3__419piecewise_constructE,@object
	.size		_ZN39_INTERNAL_f7e383f4_4_k_cu_4460c8ab_29164cuda3std3__419piecewise_constructE,(_ZN39_INTERNAL_f7e383f4_4_k_cu_4460c8ab_29164cuda3std3__45__cpo4cendE - _ZN39_INTERNAL_f7e383f4_4_k_cu_4460c8ab_29164cuda3std3__419piecewise_constructE)
_ZN39_INTERNAL_f7e383f4_4_k_cu_4460c8ab_29164cuda3std3__419piecewise_constructE:
	.zero		1
	.type		_ZN39_INTERNAL_f7e383f4_4_k_cu_4460c8ab_29164cuda3std3__45__cpo4cendE,@object
	.size		_ZN39_INTERNAL_f7e383f4_4_k_cu_4460c8ab_29164cuda3std3__45__cpo4cendE,(_ZN39_INTERNAL_f7e383f4_4_k_cu_4460c8ab_29164cuda3std6ranges3__45__cpo4swapE - _ZN39_INTERNAL_f7e383f4_4_k_cu_4460c8ab_29164cuda3std3__45__cpo4cendE)
_ZN39_INTERNAL_f7e383f4_4_k_cu_4460c8ab_29164cuda3std3__45__cpo4cendE:
	.zero		1
	.type		_ZN39_INTERNAL_f7e383f4_4_k_cu_4460c8ab_29164cuda3std6ranges3__45__cpo4swapE,@object
	.size		_ZN39_INTERNAL_f7e383f4_4_k_cu_4460c8ab_29164cuda3std6ranges3__45__cpo4swapE,(.L_10 - _ZN39_INTERNAL_f7e383f4_4_k_cu_4460c8ab_29164cuda3std6ranges3__45__cpo4swapE)
_ZN39_INTERNAL_f7e383f4_4_k_cu_4460c8ab_29164cuda3std6ranges3__45__cpo4swapE:
	.zero		1
.L_10:


//--------------------- .nv.constant0._ZN7cutlass13device_kernelINS_4gemm6kernel13GemmUniversalIN4cute5tupleIJiiiiEEENS1_10collective13CollectiveMmaINS1_35MainloopSm100TmaUmmaWarpSpecializedILi8ELi2ELi4ENS5_IJNS4_1CILi2EEENSA_ILi1EEESC_EEEEENS5_IJNSA_ILi128EEENSA_ILi256EEENSA_ILi64EEEEEENS_10bfloat16_tENS5_IJlSC_lEEESJ_SK_NS4_8TiledMMAINS4_8MMA_AtomIJNS4_26SM100_MMA_F16BF16_2x1SM_SSISJ_SJ_fLi128ELi256ELNS4_4UMMA5MajorE0ELSP_0ELNSO_7ScaleInE0ELSQ_0EEEEEENS4_6LayoutINS5_IJSC_SC_SC_EEENS5_IJNSA_ILi0EEESV_SV_EEEEENS5_IJNS4_10UnderscoreESY_SY_EEEEENS4_18SM100_TMA_2SM_LOADENS4_14ComposedLayoutINS4_7SwizzleILi3ELi4ELi3EEENS4_18smem_ptr_flag_bitsILi16EEENST_INS5_IJNSA_ILi8EEESH_EEENS5_IJSH_SC_EEEEEEEvNS4_8identityES11_S1B_vS1C_EENS_8epilogue10collective18CollectiveEpilogueINS1E_23Sm100TmaWarpSpecializedILi4ELi2ELi32ELb1ELb0EEEJNS5_IJSH_SG_SH_EEENS5_IJNST_ISH_SC_EENST_INS5_IJNSA_ILi32EEESB_EEENS5_IJSC_SF_EEEEEEEESJ_SK_SJ_SK_NS1E_6fusion15FusionCallbacksIS1I_NS1Q_13LinCombEltActINS1E_6thread4SiLuESJ_fSJ_fLNS_15FloatRoundStyleE2EEES1J_S1P_JEEENS4_5SM1004TMEM4LOAD26SM100_TMEM_LOAD_32dp32b32xENS4_13SM90_TMA_LOADENS12_INS13_ILi2ELi4ELi3EEES16_NST_INS5_IJS17_S1L_EEENS5_IJS1L_SC_EEEEEEENS4_39AutoVectorizingCopyWithAssumedAlignmentILi128EEENS4_14SM90_TMA_STOREES27_S29_S29_EEEvvEEEEvNT_6ParamsE --------------------------
	.section	.nv.constant0._ZN7cutlass13device_kernelINS_4gemm6kernel13GemmUniversalIN4cute5tupleIJiiiiEEENS1_10collective13CollectiveMmaINS1_35MainloopSm100TmaUmmaWarpSpecializedILi8ELi2ELi4ENS5_IJNS4_1CILi2EEENSA_ILi1EEESC_EEEEENS5_IJNSA_ILi128EEENSA_ILi256EEENSA_ILi64EEEEEENS_10bfloat16_tENS5_IJlSC_lEEESJ_SK_NS4_8TiledMMAINS4_8MMA_AtomIJNS4_26SM100_MMA_F16BF16_2x1SM_SSISJ_SJ_fLi128ELi256ELNS4_4UMMA5MajorE0ELSP_0ELNSO_7ScaleInE0ELSQ_0EEEEEENS4_6LayoutINS5_IJSC_SC_SC_EEENS5_IJNSA_ILi0EEESV_SV_EEEEENS5_IJNS4_10UnderscoreESY_SY_EEEEENS4_18SM100_TMA_2SM_LOADENS4_14ComposedLayoutINS4_7SwizzleILi3ELi4ELi3EEENS4_18smem_ptr_flag_bitsILi16EEENST_INS5_IJNSA_ILi8EEESH_EEENS5_IJSH_SC_EEEEEEEvNS4_8identityES11_S1B_vS1C_EENS_8epilogue10collective18CollectiveEpilogueINS1E_23Sm100TmaWarpSpecializedILi4ELi2ELi32ELb1ELb0EEEJNS5_IJSH_SG_SH_EEENS5_IJNST_ISH_SC_EENST_INS5_IJNSA_ILi32EEESB_EEENS5_IJSC_SF_EEEEEEEESJ_SK_SJ_SK_NS1E_6fusion15FusionCallbacksIS1I_NS1Q_13LinCombEltActINS1E_6thread4SiLuESJ_fSJ_fLNS_15FloatRoundStyleE2EEES1J_S1P_JEEENS4_5SM1004TMEM4LOAD26SM100_TMEM_LOAD_32dp32b32xENS4_13SM90_TMA_LOADENS12_INS13_ILi2ELi4ELi3EEES16_NST_INS5_IJS17_S1L_EEENS5_IJS1L_SC_EEEEEEENS4_39AutoVectorizingCopyWithAssumedAlignmentILi128EEENS4_14SM90_TMA_STOREES27_S29_S29_EEEvvEEEEvNT_6ParamsE,"a",@progbits
	.sectionflags	@""
	.align	4
.nv.constant0._ZN7cutlass13device_kernelINS_4gemm6kernel13GemmUniversalIN4cute5tupleIJiiiiEEENS1_10collective13CollectiveMmaINS1_35MainloopSm100TmaUmmaWarpSpecializedILi8ELi2ELi4ENS5_IJNS4_1CILi2EEENSA_ILi1EEESC_EEEEENS5_IJNSA_ILi128EEENSA_ILi256EEENSA_ILi64EEEEEENS_10bfloat16_tENS5_IJlSC_lEEESJ_SK_NS4_8TiledMMAINS4_8MMA_AtomIJNS4_26SM100_MMA_F16BF16_2x1SM_SSISJ_SJ_fLi128ELi256ELNS4_4UMMA5MajorE0ELSP_0ELNSO_7ScaleInE0ELSQ_0EEEEEENS4_6LayoutINS5_IJSC_SC_SC_EEENS5_IJNSA_ILi0EEESV_SV_EEEEENS5_IJNS4_10UnderscoreESY_SY_EEEEENS4_18SM100_TMA_2SM_LOADENS4_14ComposedLayoutINS4_7SwizzleILi3ELi4ELi3EEENS4_18smem_ptr_flag_bitsILi16EEENST_INS5_IJNSA_ILi8EEESH_EEENS5_IJSH_SC_EEEEEEEvNS4_8identityES11_S1B_vS1C_EENS_8epilogue10collective18CollectiveEpilogueINS1E_23Sm100TmaWarpSpecializedILi4ELi2ELi32ELb1ELb0EEEJNS5_IJSH_SG_SH_EEENS5_IJNST_ISH_SC_EENST_INS5_IJNSA_ILi32EEESB_EEENS5_IJSC_SF_EEEEEEEESJ_SK_SJ_SK_NS1E_6fusion15FusionCallbacksIS1I_NS1Q_13LinCombEltActINS1E_6thread4SiLuESJ_fSJ_fLNS_15FloatRoundStyleE2EEES1J_S1P_JEEENS4_5SM1004TMEM4LOAD26SM100_TMEM_LOAD_32dp32b32xENS4_13SM90_TMA_LOADENS12_INS13_ILi2ELi4ELi3EEES16_NST_INS5_IJS17_S1L_EEENS5_IJS1L_SC_EEEEEEENS4_39AutoVectorizingCopyWithAssumedAlignmentILi128EEENS4_14SM90_TMA_STOREES27_S29_S29_EEEvvEEEEvNT_6ParamsE:
	.zero		2944


//--------------------- SYMBOLS --------------------------

	.type		.nv.reservedSmem.offset0,@object
	.size		.nv.reservedSmem.offset0,0x4
	.type		.nv.reservedSmem.cap,@object
	.size		.nv.reservedSmem.cap,0x4
	.type		__assertfail,@function
